//
// Generated by NVIDIA NVVM Compiler
//
// Compiler Build ID: CL-36424714
// Cuda compilation tools, release 13.0, V13.0.88
// Based on NVVM 20.0.0
//

.version 9.0
.target sm_100
.address_size 64

	// .globl	_Z21warp_bilinear_rgba_u8ILi16ELi16EEvPK6uchar4iiiPS0_iiiPKfii

.visible .entry _Z21warp_bilinear_rgba_u8ILi16ELi16EEvPK6uchar4iiiPS0_iiiPKfii(
	.param .u64 .ptr .align 1 _Z21warp_bilinear_rgba_u8ILi16ELi16EEvPK6uchar4iiiPS0_iiiPKfii_param_0,
	.param .u32 _Z21warp_bilinear_rgba_u8ILi16ELi16EEvPK6uchar4iiiPS0_iiiPKfii_param_1,
	.param .u32 _Z21warp_bilinear_rgba_u8ILi16ELi16EEvPK6uchar4iiiPS0_iiiPKfii_param_2,
	.param .u32 _Z21warp_bilinear_rgba_u8ILi16ELi16EEvPK6uchar4iiiPS0_iiiPKfii_param_3,
	.param .u64 .ptr .align 1 _Z21warp_bilinear_rgba_u8ILi16ELi16EEvPK6uchar4iiiPS0_iiiPKfii_param_4,
	.param .u32 _Z21warp_bilinear_rgba_u8ILi16ELi16EEvPK6uchar4iiiPS0_iiiPKfii_param_5,
	.param .u32 _Z21warp_bilinear_rgba_u8ILi16ELi16EEvPK6uchar4iiiPS0_iiiPKfii_param_6,
	.param .u32 _Z21warp_bilinear_rgba_u8ILi16ELi16EEvPK6uchar4iiiPS0_iiiPKfii_param_7,
	.param .u64 .ptr .align 1 _Z21warp_bilinear_rgba_u8ILi16ELi16EEvPK6uchar4iiiPS0_iiiPKfii_param_8,
	.param .u32 _Z21warp_bilinear_rgba_u8ILi16ELi16EEvPK6uchar4iiiPS0_iiiPKfii_param_9,
	.param .u32 _Z21warp_bilinear_rgba_u8ILi16ELi16EEvPK6uchar4iiiPS0_iiiPKfii_param_10
)
.maxntid 256
.minnctapersm 2
{
	.reg .pred 	%p<4>;
	.reg .b16 	%rs<33>;
	.reg .b32 	%r<68>;
	.reg .b32 	%f<95>;
	.reg .b64 	%rd<17>;

	ld.param.u64 	%rd1, [_Z21warp_bilinear_rgba_u8ILi16ELi16EEvPK6uchar4iiiPS0_iiiPKfii_param_0];
	ld.param.u32 	%r3, [_Z21warp_bilinear_rgba_u8ILi16ELi16EEvPK6uchar4iiiPS0_iiiPKfii_param_1];
	ld.param.u32 	%r4, [_Z21warp_bilinear_rgba_u8ILi16ELi16EEvPK6uchar4iiiPS0_iiiPKfii_param_2];
	ld.param.u32 	%r5, [_Z21warp_bilinear_rgba_u8ILi16ELi16EEvPK6uchar4iiiPS0_iiiPKfii_param_3];
	ld.param.u64 	%rd2, [_Z21warp_bilinear_rgba_u8ILi16ELi16EEvPK6uchar4iiiPS0_iiiPKfii_param_4];
	ld.param.u32 	%r9, [_Z21warp_bilinear_rgba_u8ILi16ELi16EEvPK6uchar4iiiPS0_iiiPKfii_param_5];
	ld.param.u32 	%r10, [_Z21warp_bilinear_rgba_u8ILi16ELi16EEvPK6uchar4iiiPS0_iiiPKfii_param_6];
	ld.param.u32 	%r6, [_Z21warp_bilinear_rgba_u8ILi16ELi16EEvPK6uchar4iiiPS0_iiiPKfii_param_7];
	ld.param.u64 	%rd3, [_Z21warp_bilinear_rgba_u8ILi16ELi16EEvPK6uchar4iiiPS0_iiiPKfii_param_8];
	ld.param.u32 	%r7, [_Z21warp_bilinear_rgba_u8ILi16ELi16EEvPK6uchar4iiiPS0_iiiPKfii_param_9];
	ld.param.u32 	%r8, [_Z21warp_bilinear_rgba_u8ILi16ELi16EEvPK6uchar4iiiPS0_iiiPKfii_param_10];
	mov.u32 	%r12, %ctaid.x;
	shl.b32 	%r13, %r12, 4;
	mov.u32 	%r14, %tid.x;
	and.b32  	%r15, %r14, 15;
	or.b32  	%r1, %r13, %r15;
	mov.u32 	%r16, %ctaid.y;
	shl.b32 	%r17, %r16, 4;
	shr.u32 	%r18, %r14, 4;
	or.b32  	%r19, %r17, %r18;
	setp.ge.s32 	%p1, %r1, %r9;
	setp.ge.s32 	%p2, %r19, %r10;
	or.pred  	%p3, %p1, %p2;
	@%p3 bra 	$L__BB0_2;
	cvta.to.global.u64 	%rd4, %rd3;
	cvta.to.global.u64 	%rd5, %rd1;
	cvta.to.global.u64 	%rd6, %rd2;
	ld.global.nc.f32 	%f1, [%rd4];
	ld.global.nc.f32 	%f2, [%rd4+4];
	ld.global.nc.f32 	%f3, [%rd4+8];
	ld.global.nc.f32 	%f4, [%rd4+12];
	ld.global.nc.f32 	%f5, [%rd4+16];
	ld.global.nc.f32 	%f6, [%rd4+20];
	add.s32 	%r20, %r7, %r1;
	cvt.rn.f32.s32 	%f7, %r20;
	mul.rn.f32 	%f8, %f1, %f7;
	add.s32 	%r21, %r8, %r19;
	cvt.rn.f32.s32 	%f9, %r21;
	mul.rn.f32 	%f10, %f2, %f9;
	add.rn.f32 	%f11, %f8, %f10;
	add.rn.f32 	%f12, %f11, %f3;
	mul.rn.f32 	%f13, %f4, %f7;
	mul.rn.f32 	%f14, %f5, %f9;
	add.rn.f32 	%f15, %f13, %f14;
	add.rn.f32 	%f16, %f15, %f6;
	add.s32 	%r22, %r3, -1;
	cvt.rmi.f32.f32 	%f17, %f12;
	cvt.rzi.s32.f32 	%r23, %f17;
	min.s32 	%r24, %r22, %r23;
	max.s32 	%r25, %r24, 0;
	add.s32 	%r26, %r4, -1;
	cvt.rmi.f32.f32 	%f18, %f16;
	cvt.rzi.s32.f32 	%r27, %f18;
	min.s32 	%r28, %r26, %r27;
	max.s32 	%r29, %r28, 0;
	add.s32 	%r30, %r25, 1;
	min.s32 	%r31, %r22, %r30;
	add.s32 	%r32, %r29, 1;
	min.s32 	%r33, %r26, %r32;
	cvt.rn.f32.u32 	%f19, %r25;
	sub.f32 	%f20, %f12, %f19;
	cvt.rn.f32.u32 	%f21, %r29;
	sub.f32 	%f22, %f16, %f21;
	mul.lo.s32 	%r34, %r29, %r5;
	add.s32 	%r35, %r34, %r25;
	mul.wide.s32 	%rd7, %r35, 4;
	add.s64 	%rd8, %rd5, %rd7;
	ld.global.nc.u32 	%r36, [%rd8];
	bfe.u32 	%r37, %r36, 0, 8;
	cvt.u16.u32 	%rs1, %r37;
	and.b16  	%rs2, %rs1, 255;
	bfe.u32 	%r38, %r36, 8, 8;
	cvt.u16.u32 	%rs3, %r38;
	and.b16  	%rs4, %rs3, 255;
	bfe.u32 	%r39, %r36, 16, 8;
	cvt.u16.u32 	%rs5, %r39;
	and.b16  	%rs6, %rs5, 255;
	bfe.u32 	%r40, %r36, 24, 8;
	cvt.u16.u32 	%rs7, %r40;
	and.b16  	%rs8, %rs7, 255;
	add.s32 	%r41, %r34, %r31;
	mul.wide.s32 	%rd9, %r41, 4;
	add.s64 	%rd10, %rd5, %rd9;
	ld.global.nc.u32 	%r42, [%rd10];
	bfe.u32 	%r43, %r42, 0, 8;
	cvt.u16.u32 	%rs9, %r43;
	and.b16  	%rs10, %rs9, 255;
	bfe.u32 	%r44, %r42, 8, 8;
	cvt.u16.u32 	%rs11, %r44;
	and.b16  	%rs12, %rs11, 255;
	bfe.u32 	%r45, %r42, 16, 8;
	cvt.u16.u32 	%rs13, %r45;
	and.b16  	%rs14, %rs13, 255;
	bfe.u32 	%r46, %r42, 24, 8;
	cvt.u16.u32 	%rs15, %r46;
	and.b16  	%rs16, %rs15, 255;
	mul.lo.s32 	%r47, %r33, %r5;
	add.s32 	%r48, %r47, %r25;
	mul.wide.s32 	%rd11, %r48, 4;
	add.s64 	%rd12, %rd5, %rd11;
	ld.global.nc.u32 	%r49, [%rd12];
	bfe.u32 	%r50, %r49, 0, 8;
	cvt.u16.u32 	%rs17, %r50;
	and.b16  	%rs18, %rs17, 255;
	bfe.u32 	%r51, %r49, 8, 8;
	cvt.u16.u32 	%rs19, %r51;
	and.b16  	%rs20, %rs19, 255;
	bfe.u32 	%r52, %r49, 16, 8;
	cvt.u16.u32 	%rs21, %r52;
	and.b16  	%rs22, %rs21, 255;
	bfe.u32 	%r53, %r49, 24, 8;
	cvt.u16.u32 	%rs23, %r53;
	and.b16  	%rs24, %rs23, 255;
	add.s32 	%r54, %r47, %r31;
	mul.wide.s32 	%rd13, %r54, 4;
	add.s64 	%rd14, %rd5, %rd13;
	ld.global.nc.u32 	%r55, [%rd14];
	bfe.u32 	%r56, %r55, 0, 8;
	cvt.u16.u32 	%rs25, %r56;
	and.b16  	%rs26, %rs25, 255;
	bfe.u32 	%r57, %r55, 8, 8;
	cvt.u16.u32 	%rs27, %r57;
	and.b16  	%rs28, %rs27, 255;
	bfe.u32 	%r58, %r55, 16, 8;
	cvt.u16.u32 	%rs29, %r58;
	and.b16  	%rs30, %rs29, 255;
	bfe.u32 	%r59, %r55, 24, 8;
	cvt.u16.u32 	%rs31, %r59;
	and.b16  	%rs32, %rs31, 255;
	cvt.rn.f32.u16 	%f23, %rs2;
	cvt.rn.f32.u16 	%f24, %rs4;
	cvt.rn.f32.u16 	%f25, %rs6;
	cvt.rn.f32.u16 	%f26, %rs8;
	cvt.rn.f32.u16 	%f27, %rs10;
	cvt.rn.f32.u16 	%f28, %rs12;
	cvt.rn.f32.u16 	%f29, %rs14;
	cvt.rn.f32.u16 	%f30, %rs16;
	cvt.rn.f32.u16 	%f31, %rs18;
	cvt.rn.f32.u16 	%f32, %rs20;
	cvt.rn.f32.u16 	%f33, %rs22;
	cvt.rn.f32.u16 	%f34, %rs24;
	cvt.rn.f32.u16 	%f35, %rs26;
	cvt.rn.f32.u16 	%f36, %rs28;
	cvt.rn.f32.u16 	%f37, %rs30;
	cvt.rn.f32.u16 	%f38, %rs32;
	neg.f32 	%f39, %f23;
	add.rn.f32 	%f40, %f27, %f39;
	mul.rn.f32 	%f41, %f40, %f20;
	add.rn.f32 	%f42, %f23, %f41;
	neg.f32 	%f43, %f24;
	add.rn.f32 	%f44, %f28, %f43;
	mul.rn.f32 	%f45, %f44, %f20;
	add.rn.f32 	%f46, %f24, %f45;
	neg.f32 	%f47, %f25;
	add.rn.f32 	%f48, %f29, %f47;
	mul.rn.f32 	%f49, %f48, %f20;
	add.rn.f32 	%f50, %f25, %f49;
	neg.f32 	%f51, %f26;
	add.rn.f32 	%f52, %f30, %f51;
	mul.rn.f32 	%f53, %f52, %f20;
	add.rn.f32 	%f54, %f26, %f53;
	neg.f32 	%f55, %f31;
	add.rn.f32 	%f56, %f35, %f55;
	mul.rn.f32 	%f57, %f56, %f20;
	add.rn.f32 	%f58, %f31, %f57;
	neg.f32 	%f59, %f32;
	add.rn.f32 	%f60, %f36, %f59;
	mul.rn.f32 	%f61, %f60, %f20;
	add.rn.f32 	%f62, %f32, %f61;
	neg.f32 	%f63, %f33;
	add.rn.f32 	%f64, %f37, %f63;
	mul.rn.f32 	%f65, %f64, %f20;
	add.rn.f32 	%f66, %f33, %f65;
	neg.f32 	%f67, %f34;
	add.rn.f32 	%f68, %f38, %f67;
	mul.rn.f32 	%f69, %f68, %f20;
	add.rn.f32 	%f70, %f34, %f69;
	neg.f32 	%f71, %f42;
	add.rn.f32 	%f72, %f58, %f71;
	mul.rn.f32 	%f73, %f72, %f22;
	add.rn.f32 	%f74, %f42, %f73;
	neg.f32 	%f75, %f46;
	add.rn.f32 	%f76, %f62, %f75;
	mul.rn.f32 	%f77, %f76, %f22;
	add.rn.f32 	%f78, %f46, %f77;
	neg.f32 	%f79, %f50;
	add.rn.f32 	%f80, %f66, %f79;
	mul.rn.f32 	%f81, %f80, %f22;
	add.rn.f32 	%f82, %f50, %f81;
	neg.f32 	%f83, %f54;
	add.rn.f32 	%f84, %f70, %f83;
	mul.rn.f32 	%f85, %f84, %f22;
	add.rn.f32 	%f86, %f54, %f85;
	max.f32 	%f87, %f74, 0f00000000;
	min.f32 	%f88, %f87, 0f437F0000;
	cvt.rni.s32.f32 	%r60, %f88;
	max.f32 	%f89, %f78, 0f00000000;
	min.f32 	%f90, %f89, 0f437F0000;
	cvt.rni.s32.f32 	%r61, %f90;
	max.f32 	%f91, %f82, 0f00000000;
	min.f32 	%f92, %f91, 0f437F0000;
	cvt.rni.s32.f32 	%r62, %f92;
	max.f32 	%f93, %f86, 0f00000000;
	min.f32 	%f94, %f93, 0f437F0000;
	cvt.rni.s32.f32 	%r63, %f94;
	mad.lo.s32 	%r64, %r6, %r19, %r1;
	mul.wide.s32 	%rd15, %r64, 4;
	add.s64 	%rd16, %rd6, %rd15;
	prmt.b32 	%r65, %r62, %r63, 0x3340U;
	prmt.b32 	%r66, %r60, %r61, 0x3340U;
	prmt.b32 	%r67, %r66, %r65, 0x5410U;
	st.global.u32 	[%rd16], %r67;
$L__BB0_2:
	ret;

}
	// .globl	_Z21warp_bilinear_rgba_u8ILi32ELi8EEvPK6uchar4iiiPS0_iiiPKfii
.visible .entry _Z21warp_bilinear_rgba_u8ILi32ELi8EEvPK6uchar4iiiPS0_iiiPKfii(
	.param .u64 .ptr .align 1 _Z21warp_bilinear_rgba_u8ILi32ELi8EEvPK6uchar4iiiPS0_iiiPKfii_param_0,
	.param .u32 _Z21warp_bilinear_rgba_u8ILi32ELi8EEvPK6uchar4iiiPS0_iiiPKfii_param_1,
	.param .u32 _Z21warp_bilinear_rgba_u8ILi32ELi8EEvPK6uchar4iiiPS0_iiiPKfii_param_2,
	.param .u32 _Z21warp_bilinear_rgba_u8ILi32ELi8EEvPK6uchar4iiiPS0_iiiPKfii_param_3,
	.param .u64 .ptr .align 1 _Z21warp_bilinear_rgba_u8ILi32ELi8EEvPK6uchar4iiiPS0_iiiPKfii_param_4,
	.param .u32 _Z21warp_bilinear_rgba_u8ILi32ELi8EEvPK6uchar4iiiPS0_iiiPKfii_param_5,
	.param .u32 _Z21warp_bilinear_rgba_u8ILi32ELi8EEvPK6uchar4iiiPS0_iiiPKfii_param_6,
	.param .u32 _Z21warp_bilinear_rgba_u8ILi32ELi8EEvPK6uchar4iiiPS0_iiiPKfii_param_7,
	.param .u64 .ptr .align 1 _Z21warp_bilinear_rgba_u8ILi32ELi8EEvPK6uchar4iiiPS0_iiiPKfii_param_8,
	.param .u32 _Z21warp_bilinear_rgba_u8ILi32ELi8EEvPK6uchar4iiiPS0_iiiPKfii_param_9,
	.param .u32 _Z21warp_bilinear_rgba_u8ILi32ELi8EEvPK6uchar4iiiPS0_iiiPKfii_param_10
)
.maxntid 256
.minnctapersm 2
{
	.reg .pred 	%p<4>;
	.reg .b16 	%rs<33>;
	.reg .b32 	%r<68>;
	.reg .b32 	%f<95>;
	.reg .b64 	%rd<17>;

	ld.param.u64 	%rd1, [_Z21warp_bilinear_rgba_u8ILi32ELi8EEvPK6uchar4iiiPS0_iiiPKfii_param_0];
	ld.param.u32 	%r3, [_Z21warp_bilinear_rgba_u8ILi32ELi8EEvPK6uchar4iiiPS0_iiiPKfii_param_1];
	ld.param.u32 	%r4, [_Z21warp_bilinear_rgba_u8ILi32ELi8EEvPK6uchar4iiiPS0_iiiPKfii_param_2];
	ld.param.u32 	%r5, [_Z21warp_bilinear_rgba_u8ILi32ELi8EEvPK6uchar4iiiPS0_iiiPKfii_param_3];
	ld.param.u64 	%rd2, [_Z21warp_bilinear_rgba_u8ILi32ELi8EEvPK6uchar4iiiPS0_iiiPKfii_param_4];
	ld.param.u32 	%r9, [_Z21warp_bilinear_rgba_u8ILi32ELi8EEvPK6uchar4iiiPS0_iiiPKfii_param_5];
	ld.param.u32 	%r10, [_Z21warp_bilinear_rgba_u8ILi32ELi8EEvPK6uchar4iiiPS0_iiiPKfii_param_6];
	ld.param.u32 	%r6, [_Z21warp_bilinear_rgba_u8ILi32ELi8EEvPK6uchar4iiiPS0_iiiPKfii_param_7];
	ld.param.u64 	%rd3, [_Z21warp_bilinear_rgba_u8ILi32ELi8EEvPK6uchar4iiiPS0_iiiPKfii_param_8];
	ld.param.u32 	%r7, [_Z21warp_bilinear_rgba_u8ILi32ELi8EEvPK6uchar4iiiPS0_iiiPKfii_param_9];
	ld.param.u32 	%r8, [_Z21warp_bilinear_rgba_u8ILi32ELi8EEvPK6uchar4iiiPS0_iiiPKfii_param_10];
	mov.u32 	%r12, %ctaid.x;
	shl.b32 	%r13, %r12, 5;
	mov.u32 	%r14, %tid.x;
	and.b32  	%r15, %r14, 31;
	or.b32  	%r1, %r13, %r15;
	mov.u32 	%r16, %ctaid.y;
	shl.b32 	%r17, %r16, 3;
	shr.u32 	%r18, %r14, 5;
	or.b32  	%r19, %r17, %r18;
	setp.ge.s32 	%p1, %r1, %r9;
	setp.ge.s32 	%p2, %r19, %r10;
	or.pred  	%p3, %p1, %p2;
	@%p3 bra 	$L__BB1_2;
	cvta.to.global.u64 	%rd4, %rd3;
	cvta.to.global.u64 	%rd5, %rd1;
	cvta.to.global.u64 	%rd6, %rd2;
	ld.global.nc.f32 	%f1, [%rd4];
	ld.global.nc.f32 	%f2, [%rd4+4];
	ld.global.nc.f32 	%f3, [%rd4+8];
	ld.global.nc.f32 	%f4, [%rd4+12];
	ld.global.nc.f32 	%f5, [%rd4+16];
	ld.global.nc.f32 	%f6, [%rd4+20];
	add.s32 	%r20, %r7, %r1;
	cvt.rn.f32.s32 	%f7, %r20;
	mul.rn.f32 	%f8, %f1, %f7;
	add.s32 	%r21, %r8, %r19;
	cvt.rn.f32.s32 	%f9, %r21;
	mul.rn.f32 	%f10, %f2, %f9;
	add.rn.f32 	%f11, %f8, %f10;
	add.rn.f32 	%f12, %f11, %f3;
	mul.rn.f32 	%f13, %f4, %f7;
	mul.rn.f32 	%f14, %f5, %f9;
	add.rn.f32 	%f15, %f13, %f14;
	add.rn.f32 	%f16, %f15, %f6;
	add.s32 	%r22, %r3, -1;
	cvt.rmi.f32.f32 	%f17, %f12;
	cvt.rzi.s32.f32 	%r23, %f17;
	min.s32 	%r24, %r22, %r23;
	max.s32 	%r25, %r24, 0;
	add.s32 	%r26, %r4, -1;
	cvt.rmi.f32.f32 	%f18, %f16;
	cvt.rzi.s32.f32 	%r27, %f18;
	min.s32 	%r28, %r26, %r27;
	max.s32 	%r29, %r28, 0;
	add.s32 	%r30, %r25, 1;
	min.s32 	%r31, %r22, %r30;
	add.s32 	%r32, %r29, 1;
	min.s32 	%r33, %r26, %r32;
	cvt.rn.f32.u32 	%f19, %r25;
	sub.f32 	%f20, %f12, %f19;
	cvt.rn.f32.u32 	%f21, %r29;
	sub.f32 	%f22, %f16, %f21;
	mul.lo.s32 	%r34, %r29, %r5;
	add.s32 	%r35, %r34, %r25;
	mul.wide.s32 	%rd7, %r35, 4;
	add.s64 	%rd8, %rd5, %rd7;
	ld.global.nc.u32 	%r36, [%rd8];
	bfe.u32 	%r37, %r36, 0, 8;
	cvt.u16.u32 	%rs1, %r37;
	and.b16  	%rs2, %rs1, 255;
	bfe.u32 	%r38, %r36, 8, 8;
	cvt.u16.u32 	%rs3, %r38;
	and.b16  	%rs4, %rs3, 255;
	bfe.u32 	%r39, %r36, 16, 8;
	cvt.u16.u32 	%rs5, %r39;
	and.b16  	%rs6, %rs5, 255;
	bfe.u32 	%r40, %r36, 24, 8;
	cvt.u16.u32 	%rs7, %r40;
	and.b16  	%rs8, %rs7, 255;
	add.s32 	%r41, %r34, %r31;
	mul.wide.s32 	%rd9, %r41, 4;
	add.s64 	%rd10, %rd5, %rd9;
	ld.global.nc.u32 	%r42, [%rd10];
	bfe.u32 	%r43, %r42, 0, 8;
	cvt.u16.u32 	%rs9, %r43;
	and.b16  	%rs10, %rs9, 255;
	bfe.u32 	%r44, %r42, 8, 8;
	cvt.u16.u32 	%rs11, %r44;
	and.b16  	%rs12, %rs11, 255;
	bfe.u32 	%r45, %r42, 16, 8;
	cvt.u16.u32 	%rs13, %r45;
	and.b16  	%rs14, %rs13, 255;
	bfe.u32 	%r46, %r42, 24, 8;
	cvt.u16.u32 	%rs15, %r46;
	and.b16  	%rs16, %rs15, 255;
	mul.lo.s32 	%r47, %r33, %r5;
	add.s32 	%r48, %r47, %r25;
	mul.wide.s32 	%rd11, %r48, 4;
	add.s64 	%rd12, %rd5, %rd11;
	ld.global.nc.u32 	%r49, [%rd12];
	bfe.u32 	%r50, %r49, 0, 8;
	cvt.u16.u32 	%rs17, %r50;
	and.b16  	%rs18, %rs17, 255;
	bfe.u32 	%r51, %r49, 8, 8;
	cvt.u16.u32 	%rs19, %r51;
	and.b16  	%rs20, %rs19, 255;
	bfe.u32 	%r52, %r49, 16, 8;
	cvt.u16.u32 	%rs21, %r52;
	and.b16  	%rs22, %rs21, 255;
	bfe.u32 	%r53, %r49, 24, 8;
	cvt.u16.u32 	%rs23, %r53;
	and.b16  	%rs24, %rs23, 255;
	add.s32 	%r54, %r47, %r31;
	mul.wide.s32 	%rd13, %r54, 4;
	add.s64 	%rd14, %rd5, %rd13;
	ld.global.nc.u32 	%r55, [%rd14];
	bfe.u32 	%r56, %r55, 0, 8;
	cvt.u16.u32 	%rs25, %r56;
	and.b16  	%rs26, %rs25, 255;
	bfe.u32 	%r57, %r55, 8, 8;
	cvt.u16.u32 	%rs27, %r57;
	and.b16  	%rs28, %rs27, 255;
	bfe.u32 	%r58, %r55, 16, 8;
	cvt.u16.u32 	%rs29, %r58;
	and.b16  	%rs30, %rs29, 255;
	bfe.u32 	%r59, %r55, 24, 8;
	cvt.u16.u32 	%rs31, %r59;
	and.b16  	%rs32, %rs31, 255;
	cvt.rn.f32.u16 	%f23, %rs2;
	cvt.rn.f32.u16 	%f24, %rs4;
	cvt.rn.f32.u16 	%f25, %rs6;
	cvt.rn.f32.u16 	%f26, %rs8;
	cvt.rn.f32.u16 	%f27, %rs10;
	cvt.rn.f32.u16 	%f28, %rs12;
	cvt.rn.f32.u16 	%f29, %rs14;
	cvt.rn.f32.u16 	%f30, %rs16;
	cvt.rn.f32.u16 	%f31, %rs18;
	cvt.rn.f32.u16 	%f32, %rs20;
	cvt.rn.f32.u16 	%f33, %rs22;
	cvt.rn.f32.u16 	%f34, %rs24;
	cvt.rn.f32.u16 	%f35, %rs26;
	cvt.rn.f32.u16 	%f36, %rs28;
	cvt.rn.f32.u16 	%f37, %rs30;
	cvt.rn.f32.u16 	%f38, %rs32;
	neg.f32 	%f39, %f23;
	add.rn.f32 	%f40, %f27, %f39;
	mul.rn.f32 	%f41, %f40, %f20;
	add.rn.f32 	%f42, %f23, %f41;
	neg.f32 	%f43, %f24;
	add.rn.f32 	%f44, %f28, %f43;
	mul.rn.f32 	%f45, %f44, %f20;
	add.rn.f32 	%f46, %f24, %f45;
	neg.f32 	%f47, %f25;
	add.rn.f32 	%f48, %f29, %f47;
	mul.rn.f32 	%f49, %f48, %f20;
	add.rn.f32 	%f50, %f25, %f49;
	neg.f32 	%f51, %f26;
	add.rn.f32 	%f52, %f30, %f51;
	mul.rn.f32 	%f53, %f52, %f20;
	add.rn.f32 	%f54, %f26, %f53;
	neg.f32 	%f55, %f31;
	add.rn.f32 	%f56, %f35, %f55;
	mul.rn.f32 	%f57, %f56, %f20;
	add.rn.f32 	%f58, %f31, %f57;
	neg.f32 	%f59, %f32;
	add.rn.f32 	%f60, %f36, %f59;
	mul.rn.f32 	%f61, %f60, %f20;
	add.rn.f32 	%f62, %f32, %f61;
	neg.f32 	%f63, %f33;
	add.rn.f32 	%f64, %f37, %f63;
	mul.rn.f32 	%f65, %f64, %f20;
	add.rn.f32 	%f66, %f33, %f65;
	neg.f32 	%f67, %f34;
	add.rn.f32 	%f68, %f38, %f67;
	mul.rn.f32 	%f69, %f68, %f20;
	add.rn.f32 	%f70, %f34, %f69;
	neg.f32 	%f71, %f42;
	add.rn.f32 	%f72, %f58, %f71;
	mul.rn.f32 	%f73, %f72, %f22;
	add.rn.f32 	%f74, %f42, %f73;
	neg.f32 	%f75, %f46;
	add.rn.f32 	%f76, %f62, %f75;
	mul.rn.f32 	%f77, %f76, %f22;
	add.rn.f32 	%f78, %f46, %f77;
	neg.f32 	%f79, %f50;
	add.rn.f32 	%f80, %f66, %f79;
	mul.rn.f32 	%f81, %f80, %f22;
	add.rn.f32 	%f82, %f50, %f81;
	neg.f32 	%f83, %f54;
	add.rn.f32 	%f84, %f70, %f83;
	mul.rn.f32 	%f85, %f84, %f22;
	add.rn.f32 	%f86, %f54, %f85;
	max.f32 	%f87, %f74, 0f00000000;
	min.f32 	%f88, %f87, 0f437F0000;
	cvt.rni.s32.f32 	%r60, %f88;
	max.f32 	%f89, %f78, 0f00000000;
	min.f32 	%f90, %f89, 0f437F0000;
	cvt.rni.s32.f32 	%r61, %f90;
	max.f32 	%f91, %f82, 0f00000000;
	min.f32 	%f92, %f91, 0f437F0000;
	cvt.rni.s32.f32 	%r62, %f92;
	max.f32 	%f93, %f86, 0f00000000;
	min.f32 	%f94, %f93, 0f437F0000;
	cvt.rni.s32.f32 	%r63, %f94;
	mad.lo.s32 	%r64, %r6, %r19, %r1;
	mul.wide.s32 	%rd15, %r64, 4;
	add.s64 	%rd16, %rd6, %rd15;
	prmt.b32 	%r65, %r62, %r63, 0x3340U;
	prmt.b32 	%r66, %r60, %r61, 0x3340U;
	prmt.b32 	%r67, %r66, %r65, 0x5410U;
	st.global.u32 	[%rd16], %r67;
$L__BB1_2:
	ret;

}
	// .globl	_Z20warp_bilinear_rgb_u8ILi16ELi16EEvPK6uchar3iiiPS0_iiiPKfii
.visible .entry _Z20warp_bilinear_rgb_u8ILi16ELi16EEvPK6uchar3iiiPS0_iiiPKfii(
	.param .u64 .ptr .align 1 _Z20warp_bilinear_rgb_u8ILi16ELi16EEvPK6uchar3iiiPS0_iiiPKfii_param_0,
	.param .u32 _Z20warp_bilinear_rgb_u8ILi16ELi16EEvPK6uchar3iiiPS0_iiiPKfii_param_1,
	.param .u32 _Z20warp_bilinear_rgb_u8ILi16ELi16EEvPK6uchar3iiiPS0_iiiPKfii_param_2,
	.param .u32 _Z20warp_bilinear_rgb_u8ILi16ELi16EEvPK6uchar3iiiPS0_iiiPKfii_param_3,
	.param .u64 .ptr .align 1 _Z20warp_bilinear_rgb_u8ILi16ELi16EEvPK6uchar3iiiPS0_iiiPKfii_param_4,
	.param .u32 _Z20warp_bilinear_rgb_u8ILi16ELi16EEvPK6uchar3iiiPS0_iiiPKfii_param_5,
	.param .u32 _Z20warp_bilinear_rgb_u8ILi16ELi16EEvPK6uchar3iiiPS0_iiiPKfii_param_6,
	.param .u32 _Z20warp_bilinear_rgb_u8ILi16ELi16EEvPK6uchar3iiiPS0_iiiPKfii_param_7,
	.param .u64 .ptr .align 1 _Z20warp_bilinear_rgb_u8ILi16ELi16EEvPK6uchar3iiiPS0_iiiPKfii_param_8,
	.param .u32 _Z20warp_bilinear_rgb_u8ILi16ELi16EEvPK6uchar3iiiPS0_iiiPKfii_param_9,
	.param .u32 _Z20warp_bilinear_rgb_u8ILi16ELi16EEvPK6uchar3iiiPS0_iiiPKfii_param_10
)
.maxntid 256
.minnctapersm 2
{
	.reg .pred 	%p<4>;
	.reg .b16 	%rs<25>;
	.reg .b32 	%r<44>;
	.reg .b32 	%f<77>;
	.reg .b64 	%rd<17>;

	ld.param.u64 	%rd1, [_Z20warp_bilinear_rgb_u8ILi16ELi16EEvPK6uchar3iiiPS0_iiiPKfii_param_0];
	ld.param.u32 	%r3, [_Z20warp_bilinear_rgb_u8ILi16ELi16EEvPK6uchar3iiiPS0_iiiPKfii_param_1];
	ld.param.u32 	%r4, [_Z20warp_bilinear_rgb_u8ILi16ELi16EEvPK6uchar3iiiPS0_iiiPKfii_param_2];
	ld.param.u32 	%r5, [_Z20warp_bilinear_rgb_u8ILi16ELi16EEvPK6uchar3iiiPS0_iiiPKfii_param_3];
	ld.param.u64 	%rd2, [_Z20warp_bilinear_rgb_u8ILi16ELi16EEvPK6uchar3iiiPS0_iiiPKfii_param_4];
	ld.param.u32 	%r9, [_Z20warp_bilinear_rgb_u8ILi16ELi16EEvPK6uchar3iiiPS0_iiiPKfii_param_5];
	ld.param.u32 	%r10, [_Z20warp_bilinear_rgb_u8ILi16ELi16EEvPK6uchar3iiiPS0_iiiPKfii_param_6];
	ld.param.u32 	%r6, [_Z20warp_bilinear_rgb_u8ILi16ELi16EEvPK6uchar3iiiPS0_iiiPKfii_param_7];
	ld.param.u64 	%rd3, [_Z20warp_bilinear_rgb_u8ILi16ELi16EEvPK6uchar3iiiPS0_iiiPKfii_param_8];
	ld.param.u32 	%r7, [_Z20warp_bilinear_rgb_u8ILi16ELi16EEvPK6uchar3iiiPS0_iiiPKfii_param_9];
	ld.param.u32 	%r8, [_Z20warp_bilinear_rgb_u8ILi16ELi16EEvPK6uchar3iiiPS0_iiiPKfii_param_10];
	mov.u32 	%r12, %ctaid.x;
	shl.b32 	%r13, %r12, 4;
	mov.u32 	%r14, %tid.x;
	and.b32  	%r15, %r14, 15;
	or.b32  	%r1, %r13, %r15;
	mov.u32 	%r16, %ctaid.y;
	shl.b32 	%r17, %r16, 4;
	shr.u32 	%r18, %r14, 4;
	or.b32  	%r19, %r17, %r18;
	setp.ge.s32 	%p1, %r1, %r9;
	setp.ge.s32 	%p2, %r19, %r10;
	or.pred  	%p3, %p1, %p2;
	@%p3 bra 	$L__BB2_2;
	cvta.to.global.u64 	%rd4, %rd3;
	cvta.to.global.u64 	%rd5, %rd1;
	cvta.to.global.u64 	%rd6, %rd2;
	ld.global.nc.f32 	%f1, [%rd4];
	ld.global.nc.f32 	%f2, [%rd4+4];
	ld.global.nc.f32 	%f3, [%rd4+8];
	ld.global.nc.f32 	%f4, [%rd4+12];
	ld.global.nc.f32 	%f5, [%rd4+16];
	ld.global.nc.f32 	%f6, [%rd4+20];
	add.s32 	%r20, %r7, %r1;
	cvt.rn.f32.s32 	%f7, %r20;
	mul.rn.f32 	%f8, %f1, %f7;
	add.s32 	%r21, %r8, %r19;
	cvt.rn.f32.s32 	%f9, %r21;
	mul.rn.f32 	%f10, %f2, %f9;
	add.rn.f32 	%f11, %f8, %f10;
	add.rn.f32 	%f12, %f11, %f3;
	mul.rn.f32 	%f13, %f4, %f7;
	mul.rn.f32 	%f14, %f5, %f9;
	add.rn.f32 	%f15, %f13, %f14;
	add.rn.f32 	%f16, %f15, %f6;
	add.s32 	%r22, %r3, -1;
	cvt.rmi.f32.f32 	%f17, %f12;
	cvt.rzi.s32.f32 	%r23, %f17;
	min.s32 	%r24, %r22, %r23;
	max.s32 	%r25, %r24, 0;
	add.s32 	%r26, %r4, -1;
	cvt.rmi.f32.f32 	%f18, %f16;
	cvt.rzi.s32.f32 	%r27, %f18;
	min.s32 	%r28, %r26, %r27;
	max.s32 	%r29, %r28, 0;
	add.s32 	%r30, %r25, 1;
	min.s32 	%r31, %r22, %r30;
	add.s32 	%r32, %r29, 1;
	min.s32 	%r33, %r26, %r32;
	cvt.rn.f32.u32 	%f19, %r25;
	sub.f32 	%f20, %f12, %f19;
	cvt.rn.f32.u32 	%f21, %r29;
	sub.f32 	%f22, %f16, %f21;
	mul.lo.s32 	%r34, %r29, %r5;
	add.s32 	%r35, %r34, %r25;
	mul.wide.s32 	%rd7, %r35, 3;
	add.s64 	%rd8, %rd5, %rd7;
	ld.global.nc.u8 	%rs1, [%rd8];
	cvt.u16.u8 	%rs2, %rs1;
	ld.global.nc.u8 	%rs3, [%rd8+1];
	cvt.u16.u8 	%rs4, %rs3;
	ld.global.nc.u8 	%rs5, [%rd8+2];
	cvt.u16.u8 	%rs6, %rs5;
	add.s32 	%r36, %r34, %r31;
	mul.wide.s32 	%rd9, %r36, 3;
	add.s64 	%rd10, %rd5, %rd9;
	ld.global.nc.u8 	%rs7, [%rd10];
	cvt.u16.u8 	%rs8, %rs7;
	ld.global.nc.u8 	%rs9, [%rd10+1];
	cvt.u16.u8 	%rs10, %rs9;
	ld.global.nc.u8 	%rs11, [%rd10+2];
	cvt.u16.u8 	%rs12, %rs11;
	mul.lo.s32 	%r37, %r33, %r5;
	add.s32 	%r38, %r37, %r25;
	mul.wide.s32 	%rd11, %r38, 3;
	add.s64 	%rd12, %rd5, %rd11;
	ld.global.nc.u8 	%rs13, [%rd12];
	cvt.u16.u8 	%rs14, %rs13;
	ld.global.nc.u8 	%rs15, [%rd12+1];
	cvt.u16.u8 	%rs16, %rs15;
	ld.global.nc.u8 	%rs17, [%rd12+2];
	cvt.u16.u8 	%rs18, %rs17;
	add.s32 	%r39, %r37, %r31;
	mul.wide.s32 	%rd13, %r39, 3;
	add.s64 	%rd14, %rd5, %rd13;
	ld.global.nc.u8 	%rs19, [%rd14];
	cvt.u16.u8 	%rs20, %rs19;
	ld.global.nc.u8 	%rs21, [%rd14+1];
	cvt.u16.u8 	%rs22, %rs21;
	ld.global.nc.u8 	%rs23, [%rd14+2];
	cvt.u16.u8 	%rs24, %rs23;
	cvt.rn.f32.u16 	%f23, %rs2;
	cvt.rn.f32.u16 	%f24, %rs4;
	cvt.rn.f32.u16 	%f25, %rs6;
	cvt.rn.f32.u16 	%f26, %rs8;
	cvt.rn.f32.u16 	%f27, %rs10;
	cvt.rn.f32.u16 	%f28, %rs12;
	cvt.rn.f32.u16 	%f29, %rs14;
	cvt.rn.f32.u16 	%f30, %rs16;
	cvt.rn.f32.u16 	%f31, %rs18;
	cvt.rn.f32.u16 	%f32, %rs20;
	cvt.rn.f32.u16 	%f33, %rs22;
	cvt.rn.f32.u16 	%f34, %rs24;
	neg.f32 	%f35, %f23;
	add.rn.f32 	%f36, %f26, %f35;
	mul.rn.f32 	%f37, %f36, %f20;
	add.rn.f32 	%f38, %f23, %f37;
	neg.f32 	%f39, %f24;
	add.rn.f32 	%f40, %f27, %f39;
	mul.rn.f32 	%f41, %f40, %f20;
	add.rn.f32 	%f42, %f24, %f41;
	neg.f32 	%f43, %f25;
	add.rn.f32 	%f44, %f28, %f43;
	mul.rn.f32 	%f45, %f44, %f20;
	add.rn.f32 	%f46, %f25, %f45;
	neg.f32 	%f47, %f29;
	add.rn.f32 	%f48, %f32, %f47;
	mul.rn.f32 	%f49, %f48, %f20;
	add.rn.f32 	%f50, %f29, %f49;
	neg.f32 	%f51, %f30;
	add.rn.f32 	%f52, %f33, %f51;
	mul.rn.f32 	%f53, %f52, %f20;
	add.rn.f32 	%f54, %f30, %f53;
	neg.f32 	%f55, %f31;
	add.rn.f32 	%f56, %f34, %f55;
	mul.rn.f32 	%f57, %f56, %f20;
	add.rn.f32 	%f58, %f31, %f57;
	neg.f32 	%f59, %f38;
	add.rn.f32 	%f60, %f50, %f59;
	mul.rn.f32 	%f61, %f60, %f22;
	add.rn.f32 	%f62, %f38, %f61;
	neg.f32 	%f63, %f42;
	add.rn.f32 	%f64, %f54, %f63;
	mul.rn.f32 	%f65, %f64, %f22;
	add.rn.f32 	%f66, %f42, %f65;
	neg.f32 	%f67, %f46;
	add.rn.f32 	%f68, %f58, %f67;
	mul.rn.f32 	%f69, %f68, %f22;
	add.rn.f32 	%f70, %f46, %f69;
	max.f32 	%f71, %f62, 0f00000000;
	min.f32 	%f72, %f71, 0f437F0000;
	cvt.rni.s32.f32 	%r40, %f72;
	max.f32 	%f73, %f66, 0f00000000;
	min.f32 	%f74, %f73, 0f437F0000;
	cvt.rni.s32.f32 	%r41, %f74;
	max.f32 	%f75, %f70, 0f00000000;
	min.f32 	%f76, %f75, 0f437F0000;
	cvt.rni.s32.f32 	%r42, %f76;
	mad.lo.s32 	%r43, %r6, %r19, %r1;
	mul.wide.s32 	%rd15, %r43, 3;
	add.s64 	%rd16, %rd6, %rd15;
	st.global.u8 	[%rd16], %r40;
	st.global.u8 	[%rd16+1], %r41;
	st.global.u8 	[%rd16+2], %r42;
$L__BB2_2:
	ret;

}
	// .globl	_Z20warp_bilinear_rgb_u8ILi32ELi8EEvPK6uchar3iiiPS0_iiiPKfii
.visible .entry _Z20warp_bilinear_rgb_u8ILi32ELi8EEvPK6uchar3iiiPS0_iiiPKfii(
	.param .u64 .ptr .align 1 _Z20warp_bilinear_rgb_u8ILi32ELi8EEvPK6uchar3iiiPS0_iiiPKfii_param_0,
	.param .u32 _Z20warp_bilinear_rgb_u8ILi32ELi8EEvPK6uchar3iiiPS0_iiiPKfii_param_1,
	.param .u32 _Z20warp_bilinear_rgb_u8ILi32ELi8EEvPK6uchar3iiiPS0_iiiPKfii_param_2,
	.param .u32 _Z20warp_bilinear_rgb_u8ILi32ELi8EEvPK6uchar3iiiPS0_iiiPKfii_param_3,
	.param .u64 .ptr .align 1 _Z20warp_bilinear_rgb_u8ILi32ELi8EEvPK6uchar3iiiPS0_iiiPKfii_param_4,
	.param .u32 _Z20warp_bilinear_rgb_u8ILi32ELi8EEvPK6uchar3iiiPS0_iiiPKfii_param_5,
	.param .u32 _Z20warp_bilinear_rgb_u8ILi32ELi8EEvPK6uchar3iiiPS0_iiiPKfii_param_6,
	.param .u32 _Z20warp_bilinear_rgb_u8ILi32ELi8EEvPK6uchar3iiiPS0_iiiPKfii_param_7,
	.param .u64 .ptr .align 1 _Z20warp_bilinear_rgb_u8ILi32ELi8EEvPK6uchar3iiiPS0_iiiPKfii_param_8,
	.param .u32 _Z20warp_bilinear_rgb_u8ILi32ELi8EEvPK6uchar3iiiPS0_iiiPKfii_param_9,
	.param .u32 _Z20warp_bilinear_rgb_u8ILi32ELi8EEvPK6uchar3iiiPS0_iiiPKfii_param_10
)
.maxntid 256
.minnctapersm 2
{
	.reg .pred 	%p<4>;
	.reg .b16 	%rs<25>;
	.reg .b32 	%r<44>;
	.reg .b32 	%f<77>;
	.reg .b64 	%rd<17>;

	ld.param.u64 	%rd1, [_Z20warp_bilinear_rgb_u8ILi32ELi8EEvPK6uchar3iiiPS0_iiiPKfii_param_0];
	ld.param.u32 	%r3, [_Z20warp_bilinear_rgb_u8ILi32ELi8EEvPK6uchar3iiiPS0_iiiPKfii_param_1];
	ld.param.u32 	%r4, [_Z20warp_bilinear_rgb_u8ILi32ELi8EEvPK6uchar3iiiPS0_iiiPKfii_param_2];
	ld.param.u32 	%r5, [_Z20warp_bilinear_rgb_u8ILi32ELi8EEvPK6uchar3iiiPS0_iiiPKfii_param_3];
	ld.param.u64 	%rd2, [_Z20warp_bilinear_rgb_u8ILi32ELi8EEvPK6uchar3iiiPS0_iiiPKfii_param_4];
	ld.param.u32 	%r9, [_Z20warp_bilinear_rgb_u8ILi32ELi8EEvPK6uchar3iiiPS0_iiiPKfii_param_5];
	ld.param.u32 	%r10, [_Z20warp_bilinear_rgb_u8ILi32ELi8EEvPK6uchar3iiiPS0_iiiPKfii_param_6];
	ld.param.u32 	%r6, [_Z20warp_bilinear_rgb_u8ILi32ELi8EEvPK6uchar3iiiPS0_iiiPKfii_param_7];
	ld.param.u64 	%rd3, [_Z20warp_bilinear_rgb_u8ILi32ELi8EEvPK6uchar3iiiPS0_iiiPKfii_param_8];
	ld.param.u32 	%r7, [_Z20warp_bilinear_rgb_u8ILi32ELi8EEvPK6uchar3iiiPS0_iiiPKfii_param_9];
	ld.param.u32 	%r8, [_Z20warp_bilinear_rgb_u8ILi32ELi8EEvPK6uchar3iiiPS0_iiiPKfii_param_10];
	mov.u32 	%r12, %ctaid.x;
	shl.b32 	%r13, %r12, 5;
	mov.u32 	%r14, %tid.x;
	and.b32  	%r15, %r14, 31;
	or.b32  	%r1, %r13, %r15;
	mov.u32 	%r16, %ctaid.y;
	shl.b32 	%r17, %r16, 3;
	shr.u32 	%r18, %r14, 5;
	or.b32  	%r19, %r17, %r18;
	setp.ge.s32 	%p1, %r1, %r9;
	setp.ge.s32 	%p2, %r19, %r10;
	or.pred  	%p3, %p1, %p2;
	@%p3 bra 	$L__BB3_2;
	cvta.to.global.u64 	%rd4, %rd3;
	cvta.to.global.u64 	%rd5, %rd1;
	cvta.to.global.u64 	%rd6, %rd2;
	ld.global.nc.f32 	%f1, [%rd4];
	ld.global.nc.f32 	%f2, [%rd4+4];
	ld.global.nc.f32 	%f3, [%rd4+8];
	ld.global.nc.f32 	%f4, [%rd4+12];
	ld.global.nc.f32 	%f5, [%rd4+16];
	ld.global.nc.f32 	%f6, [%rd4+20];
	add.s32 	%r20, %r7, %r1;
	cvt.rn.f32.s32 	%f7, %r20;
	mul.rn.f32 	%f8, %f1, %f7;
	add.s32 	%r21, %r8, %r19;
	cvt.rn.f32.s32 	%f9, %r21;
	mul.rn.f32 	%f10, %f2, %f9;
	add.rn.f32 	%f11, %f8, %f10;
	add.rn.f32 	%f12, %f11, %f3;
	mul.rn.f32 	%f13, %f4, %f7;
	mul.rn.f32 	%f14, %f5, %f9;
	add.rn.f32 	%f15, %f13, %f14;
	add.rn.f32 	%f16, %f15, %f6;
	add.s32 	%r22, %r3, -1;
	cvt.rmi.f32.f32 	%f17, %f12;
	cvt.rzi.s32.f32 	%r23, %f17;
	min.s32 	%r24, %r22, %r23;
	max.s32 	%r25, %r24, 0;
	add.s32 	%r26, %r4, -1;
	cvt.rmi.f32.f32 	%f18, %f16;
	cvt.rzi.s32.f32 	%r27, %f18;
	min.s32 	%r28, %r26, %r27;
	max.s32 	%r29, %r28, 0;
	add.s32 	%r30, %r25, 1;
	min.s32 	%r31, %r22, %r30;
	add.s32 	%r32, %r29, 1;
	min.s32 	%r33, %r26, %r32;
	cvt.rn.f32.u32 	%f19, %r25;
	sub.f32 	%f20, %f12, %f19;
	cvt.rn.f32.u32 	%f21, %r29;
	sub.f32 	%f22, %f16, %f21;
	mul.lo.s32 	%r34, %r29, %r5;
	add.s32 	%r35, %r34, %r25;
	mul.wide.s32 	%rd7, %r35, 3;
	add.s64 	%rd8, %rd5, %rd7;
	ld.global.nc.u8 	%rs1, [%rd8];
	cvt.u16.u8 	%rs2, %rs1;
	ld.global.nc.u8 	%rs3, [%rd8+1];
	cvt.u16.u8 	%rs4, %rs3;
	ld.global.nc.u8 	%rs5, [%rd8+2];
	cvt.u16.u8 	%rs6, %rs5;
	add.s32 	%r36, %r34, %r31;
	mul.wide.s32 	%rd9, %r36, 3;
	add.s64 	%rd10, %rd5, %rd9;
	ld.global.nc.u8 	%rs7, [%rd10];
	cvt.u16.u8 	%rs8, %rs7;
	ld.global.nc.u8 	%rs9, [%rd10+1];
	cvt.u16.u8 	%rs10, %rs9;
	ld.global.nc.u8 	%rs11, [%rd10+2];
	cvt.u16.u8 	%rs12, %rs11;
	mul.lo.s32 	%r37, %r33, %r5;
	add.s32 	%r38, %r37, %r25;
	mul.wide.s32 	%rd11, %r38, 3;
	add.s64 	%rd12, %rd5, %rd11;
	ld.global.nc.u8 	%rs13, [%rd12];
	cvt.u16.u8 	%rs14, %rs13;
	ld.global.nc.u8 	%rs15, [%rd12+1];
	cvt.u16.u8 	%rs16, %rs15;
	ld.global.nc.u8 	%rs17, [%rd12+2];
	cvt.u16.u8 	%rs18, %rs17;
	add.s32 	%r39, %r37, %r31;
	mul.wide.s32 	%rd13, %r39, 3;
	add.s64 	%rd14, %rd5, %rd13;
	ld.global.nc.u8 	%rs19, [%rd14];
	cvt.u16.u8 	%rs20, %rs19;
	ld.global.nc.u8 	%rs21, [%rd14+1];
	cvt.u16.u8 	%rs22, %rs21;
	ld.global.nc.u8 	%rs23, [%rd14+2];
	cvt.u16.u8 	%rs24, %rs23;
	cvt.rn.f32.u16 	%f23, %rs2;
	cvt.rn.f32.u16 	%f24, %rs4;
	cvt.rn.f32.u16 	%f25, %rs6;
	cvt.rn.f32.u16 	%f26, %rs8;
	cvt.rn.f32.u16 	%f27, %rs10;
	cvt.rn.f32.u16 	%f28, %rs12;
	cvt.rn.f32.u16 	%f29, %rs14;
	cvt.rn.f32.u16 	%f30, %rs16;
	cvt.rn.f32.u16 	%f31, %rs18;
	cvt.rn.f32.u16 	%f32, %rs20;
	cvt.rn.f32.u16 	%f33, %rs22;
	cvt.rn.f32.u16 	%f34, %rs24;
	neg.f32 	%f35, %f23;
	add.rn.f32 	%f36, %f26, %f35;
	mul.rn.f32 	%f37, %f36, %f20;
	add.rn.f32 	%f38, %f23, %f37;
	neg.f32 	%f39, %f24;
	add.rn.f32 	%f40, %f27, %f39;
	mul.rn.f32 	%f41, %f40, %f20;
	add.rn.f32 	%f42, %f24, %f41;
	neg.f32 	%f43, %f25;
	add.rn.f32 	%f44, %f28, %f43;
	mul.rn.f32 	%f45, %f44, %f20;
	add.rn.f32 	%f46, %f25, %f45;
	neg.f32 	%f47, %f29;
	add.rn.f32 	%f48, %f32, %f47;
	mul.rn.f32 	%f49, %f48, %f20;
	add.rn.f32 	%f50, %f29, %f49;
	neg.f32 	%f51, %f30;
	add.rn.f32 	%f52, %f33, %f51;
	mul.rn.f32 	%f53, %f52, %f20;
	add.rn.f32 	%f54, %f30, %f53;
	neg.f32 	%f55, %f31;
	add.rn.f32 	%f56, %f34, %f55;
	mul.rn.f32 	%f57, %f56, %f20;
	add.rn.f32 	%f58, %f31, %f57;
	neg.f32 	%f59, %f38;
	add.rn.f32 	%f60, %f50, %f59;
	mul.rn.f32 	%f61, %f60, %f22;
	add.rn.f32 	%f62, %f38, %f61;
	neg.f32 	%f63, %f42;
	add.rn.f32 	%f64, %f54, %f63;
	mul.rn.f32 	%f65, %f64, %f22;
	add.rn.f32 	%f66, %f42, %f65;
	neg.f32 	%f67, %f46;
	add.rn.f32 	%f68, %f58, %f67;
	mul.rn.f32 	%f69, %f68, %f22;
	add.rn.f32 	%f70, %f46, %f69;
	max.f32 	%f71, %f62, 0f00000000;
	min.f32 	%f72, %f71, 0f437F0000;
	cvt.rni.s32.f32 	%r40, %f72;
	max.f32 	%f73, %f66, 0f00000000;
	min.f32 	%f74, %f73, 0f437F0000;
	cvt.rni.s32.f32 	%r41, %f74;
	max.f32 	%f75, %f70, 0f00000000;
	min.f32 	%f76, %f75, 0f437F0000;
	cvt.rni.s32.f32 	%r42, %f76;
	mad.lo.s32 	%r43, %r6, %r19, %r1;
	mul.wide.s32 	%rd15, %r43, 3;
	add.s64 	%rd16, %rd6, %rd15;
	st.global.u8 	[%rd16], %r40;
	st.global.u8 	[%rd16+1], %r41;
	st.global.u8 	[%rd16+2], %r42;
$L__BB3_2:
	ret;

}


// ===== COMPILED SASS (sm_100) =====

	.target	sm_100

	.elftype	@"ET_EXEC"


//--------------------- .note.nv.tkinfo           --------------------------
	.section	.note.nv.tkinfo,"",@"SHT_NOTE"
	.sectionflags	@"SHF_NOTE_NV_TKINFO"
	.tkinfo
        /*0018*/ 	.word	0x00000002
        /*0030*/ 	.string	""
        /*0030*/ 	.string	"ptxas"
        /*0030*/ 	.string	"Cuda compilation tools, release 13.0, V13.0.88"
        /*0030*/ 	.string	"Build cuda_13.0.r13.0/compiler.36424714_0"
        /*0030*/ 	.string	"-arch sm_100 -m 64 "



//--------------------- .note.nv.cuinfo           --------------------------
	.section	.note.nv.cuinfo,"",@"SHT_NOTE"
	.sectionflags	@"SHF_NOTE_NV_CUINFO"
        /*0018*/ 	.short	0x0002
        /*001a*/ 	.short	0x0064
        /*001c*/ 	.short	0x0082
	.zero		2


//--------------------- .nv.info                  --------------------------
	.section	.nv.info,"",@"SHT_CUDA_INFO"
	.align	4


	//----- nvinfo : EIATTR_REGCOUNT
	.align		4
        /*0000*/ 	.byte	0x04, 0x2f
        /*0002*/ 	.short	(.L_1 - .L_0)
	.align		4
.L_0:
        /*0004*/ 	.word	index@(_Z21warp_bilinear_rgba_u8ILi16ELi16EEvPK6uchar4iiiPS0_iiiPKfii)
        /*0008*/ 	.word	0x00000018


	//----- nvinfo : EIATTR_FRAME_SIZE
	.align		4
.L_1:
        /*000c*/ 	.byte	0x04, 0x11
        /*000e*/ 	.short	(.L_3 - .L_2)
	.align		4
.L_2:
        /*0010*/ 	.word	index@(_Z21warp_bilinear_rgba_u8ILi16ELi16EEvPK6uchar4iiiPS0_iiiPKfii)
        /*0014*/ 	.word	0x00000000


	//----- nvinfo : EIATTR_REGCOUNT
	.align		4
.L_3:
        /*0018*/ 	.byte	0x04, 0x2f
        /*001a*/ 	.short	(.L_5 - .L_4)
	.align		4
.L_4:
        /*001c*/ 	.word	index@(_Z21warp_bilinear_rgba_u8ILi32ELi8EEvPK6uchar4iiiPS0_iiiPKfii)
        /*0020*/ 	.word	0x00000018


	//----- nvinfo : EIATTR_FRAME_SIZE
	.align		4
.L_5:
        /*0024*/ 	.byte	0x04, 0x11
        /*0026*/ 	.short	(.L_7 - .L_6)
	.align		4
.L_6:
        /*0028*/ 	.word	index@(_Z21warp_bilinear_rgba_u8ILi32ELi8EEvPK6uchar4iiiPS0_iiiPKfii)
        /*002c*/ 	.word	0x00000000


	//----- nvinfo : EIATTR_REGCOUNT
	.align		4
.L_7:
        /*0030*/ 	.byte	0x04, 0x2f
        /*0032*/ 	.short	(.L_9 - .L_8)
	.align		4
.L_8:
        /*0034*/ 	.word	index@(_Z20warp_bilinear_rgb_u8ILi16ELi16EEvPK6uchar3iiiPS0_iiiPKfii)
        /*0038*/ 	.word	0x0000001e


	//----- nvinfo : EIATTR_FRAME_SIZE
	.align		4
.L_9:
        /*003c*/ 	.byte	0x04, 0x11
        /*003e*/ 	.short	(.L_11 - .L_10)
	.align		4
.L_10:
        /*0040*/ 	.word	index@(_Z20warp_bilinear_rgb_u8ILi16ELi16EEvPK6uchar3iiiPS0_iiiPKfii)
        /*0044*/ 	.word	0x00000000


	//----- nvinfo : EIATTR_REGCOUNT
	.align		4
.L_11:
        /*0048*/ 	.byte	0x04, 0x2f
        /*004a*/ 	.short	(.L_13 - .L_12)
	.align		4
.L_12:
        /*004c*/ 	.word	index@(_Z20warp_bilinear_rgb_u8ILi32ELi8EEvPK6uchar3iiiPS0_iiiPKfii)
        /*0050*/ 	.word	0x0000001e


	//----- nvinfo : EIATTR_FRAME_SIZE
	.align		4
.L_13:
        /*0054*/ 	.byte	0x04, 0x11
        /*0056*/ 	.short	(.L_15 - .L_14)
	.align		4
.L_14:
        /*0058*/ 	.word	index@(_Z20warp_bilinear_rgb_u8ILi32ELi8EEvPK6uchar3iiiPS0_iiiPKfii)
        /*005c*/ 	.word	0x00000000


	//----- nvinfo : EIATTR_MIN_STACK_SIZE
	.align		4
.L_15:
        /*0060*/ 	.byte	0x04, 0x12
        /*0062*/ 	.short	(.L_17 - .L_16)
	.align		4
.L_16:
        /*0064*/ 	.word	index@(_Z20warp_bilinear_rgb_u8ILi32ELi8EEvPK6uchar3iiiPS0_iiiPKfii)
        /*0068*/ 	.word	0x00000000


	//----- nvinfo : EIATTR_MIN_STACK_SIZE
	.align		4
.L_17:
        /*006c*/ 	.byte	0x04, 0x12
        /*006e*/ 	.short	(.L_19 - .L_18)
	.align		4
.L_18:
        /*0070*/ 	.word	index@(_Z20warp_bilinear_rgb_u8ILi16ELi16EEvPK6uchar3iiiPS0_iiiPKfii)
        /*0074*/ 	.word	0x00000000


	//----- nvinfo : EIATTR_MIN_STACK_SIZE
	.align		4
.L_19:
        /*0078*/ 	.byte	0x04, 0x12
        /*007a*/ 	.short	(.L_21 - .L_20)
	.align		4
.L_20:
        /*007c*/ 	.word	index@(_Z21warp_bilinear_rgba_u8ILi32ELi8EEvPK6uchar4iiiPS0_iiiPKfii)
        /*0080*/ 	.word	0x00000000


	//----- nvinfo : EIATTR_MIN_STACK_SIZE
	.align		4
.L_21:
        /*0084*/ 	.byte	0x04, 0x12
        /*0086*/ 	.short	(.L_23 - .L_22)
	.align		4
.L_22:
        /*0088*/ 	.word	index@(_Z21warp_bilinear_rgba_u8ILi16ELi16EEvPK6uchar4iiiPS0_iiiPKfii)
        /*008c*/ 	.word	0x00000000
.L_23:


//--------------------- .nv.compat                --------------------------
	.section	.nv.compat,"",@"SHT_CUDA_COMPAT_INFO"
	.align	4
        /*0000*/ 	.byte	0x02, 0x09, 0x00, 0x00, 0x02, 0x02, 0x01, 0x00, 0x02, 0x05, 0x05, 0x00, 0x03, 0x07, 0x01, 0x01
        /*0010*/ 	.byte	0x02, 0x03, 0x00, 0x00, 0x02, 0x06, 0x01, 0x00, 0x04, 0x0b, 0x08, 0x00, 0x09, 0x00, 0x00, 0x00
        /*0020*/ 	.byte	0x00, 0x00, 0x00, 0x00


//--------------------- .nv.info._Z20warp_bilinear_rgb_u8ILi32ELi8EEvPK6uchar3iiiPS0_iiiPKfii --------------------------
	.section	.nv.info._Z20warp_bilinear_rgb_u8ILi32ELi8EEvPK6uchar3iiiPS0_iiiPKfii,"",@"SHT_CUDA_INFO"
	.sectionflags	@""
	.align	4


	//----- nvinfo : EIATTR_CUDA_API_VERSION
	.align		4
        /*0000*/ 	.byte	0x04, 0x37
        /*0002*/ 	.short	(.L_25 - .L_24)
.L_24:
        /*0004*/ 	.word	0x00000082


	//----- nvinfo : EIATTR_KPARAM_INFO
	.align		4
.L_25:
        /*0008*/ 	.byte	0x04, 0x17
        /*000a*/ 	.short	(.L_27 - .L_26)
.L_26:
        /*000c*/ 	.word	0x00000000
        /*0010*/ 	.short	0x000a
        /*0012*/ 	.short	0x003c
        /*0014*/ 	.byte	0x00, 0xf0, 0x11, 0x00


	//----- nvinfo : EIATTR_KPARAM_INFO
	.align		4
.L_27:
        /*0018*/ 	.byte	0x04, 0x17
        /*001a*/ 	.short	(.L_29 - .L_28)
.L_28:
        /*001c*/ 	.word	0x00000000
        /*0020*/ 	.short	0x0009
        /*0022*/ 	.short	0x0038
        /*0024*/ 	.byte	0x00, 0xf0, 0x11, 0x00


	//----- nvinfo : EIATTR_KPARAM_INFO
	.align		4
.L_29:
        /*0028*/ 	.byte	0x04, 0x17
        /*002a*/ 	.short	(.L_31 - .L_30)
.L_30:
        /*002c*/ 	.word	0x00000000
        /*0030*/ 	.short	0x0008
        /*0032*/ 	.short	0x0030
        /*0034*/ 	.byte	0x00, 0xf5, 0x21, 0x00


	//----- nvinfo : EIATTR_KPARAM_INFO
	.align		4
.L_31:
        /*0038*/ 	.byte	0x04, 0x17
        /*003a*/ 	.short	(.L_33 - .L_32)
.L_32:
        /*003c*/ 	.word	0x00000000
        /*0040*/ 	.short	0x0007
        /*0042*/ 	.short	0x0028
        /*0044*/ 	.byte	0x00, 0xf0, 0x11, 0x00


	//----- nvinfo : EIATTR_KPARAM_INFO
	.align		4
.L_33:
        /*0048*/ 	.byte	0x04, 0x17
        /*004a*/ 	.short	(.L_35 - .L_34)
.L_34:
        /*004c*/ 	.word	0x00000000
        /*0050*/ 	.short	0x0006
        /*0052*/ 	.short	0x0024
        /*0054*/ 	.byte	0x00, 0xf0, 0x11, 0x00


	//----- nvinfo : EIATTR_KPARAM_INFO
	.align		4
.L_35:
        /*0058*/ 	.byte	0x04, 0x17
        /*005a*/ 	.short	(.L_37 - .L_36)
.L_36:
        /*005c*/ 	.word	0x00000000
        /*0060*/ 	.short	0x0005
        /*0062*/ 	.short	0x0020
        /*0064*/ 	.byte	0x00, 0xf0, 0x11, 0x00


	//----- nvinfo : EIATTR_KPARAM_INFO
	.align		4
.L_37:
        /*0068*/ 	.byte	0x04, 0x17
        /*006a*/ 	.short	(.L_39 - .L_38)
.L_38:
        /*006c*/ 	.word	0x00000000
        /*0070*/ 	.short	0x0004
        /*0072*/ 	.short	0x0018
        /*0074*/ 	.byte	0x00, 0xf5, 0x21, 0x00


	//----- nvinfo : EIATTR_KPARAM_INFO
	.align		4
.L_39:
        /*0078*/ 	.byte	0x04, 0x17
        /*007a*/ 	.short	(.L_41 - .L_40)
.L_40:
        /*007c*/ 	.word	0x00000000
        /*0080*/ 	.short	0x0003
        /*0082*/ 	.short	0x0010
        /*0084*/ 	.byte	0x00, 0xf0, 0x11, 0x00


	//----- nvinfo : EIATTR_KPARAM_INFO
	.align		4
.L_41:
        /*0088*/ 	.byte	0x04, 0x17
        /*008a*/ 	.short	(.L_43 - .L_42)
.L_42:
        /*008c*/ 	.word	0x00000000
        /*0090*/ 	.short	0x0002
        /*0092*/ 	.short	0x000c
        /*0094*/ 	.byte	0x00, 0xf0, 0x11, 0x00


	//----- nvinfo : EIATTR_KPARAM_INFO
	.align		4
.L_43:
        /*0098*/ 	.byte	0x04, 0x17
        /*009a*/ 	.short	(.L_45 - .L_44)
.L_44:
        /*009c*/ 	.word	0x00000000
        /*00a0*/ 	.short	0x0001
        /*00a2*/ 	.short	0x0008
        /*00a4*/ 	.byte	0x00, 0xf0, 0x11, 0x00


	//----- nvinfo : EIATTR_KPARAM_INFO
	.align		4
.L_45:
        /*00a8*/ 	.byte	0x04, 0x17
        /*00aa*/ 	.short	(.L_47 - .L_46)
.L_46:
        /*00ac*/ 	.word	0x00000000
        /*00b0*/ 	.short	0x0000
        /*00b2*/ 	.short	0x0000
        /*00b4*/ 	.byte	0x00, 0xf5, 0x21, 0x00


	//----- nvinfo : EIATTR_SPARSE_MMA_MASK
	.align		4
.L_47:
        /*00b8*/ 	.byte	0x03, 0x50
        /*00ba*/ 	.short	0x0000


	//----- nvinfo : EIATTR_MAXREG_COUNT
	.align		4
        /*00bc*/ 	.byte	0x03, 0x1b
        /*00be*/ 	.short	0x0080


	//----- nvinfo : EIATTR_MERCURY_ISA_VERSION
	.align		4
        /*00c0*/ 	.byte	0x03, 0x5f
        /*00c2*/ 	.short	0x0101


	//----- nvinfo : EIATTR_VRC_CTA_INIT_COUNT
	.align		4
        /*00c4*/ 	.byte	0x02, 0x4a
	.zero		1
	.zero		1


	//----- nvinfo : EIATTR_EXIT_INSTR_OFFSETS
	.align		4
        /*00c8*/ 	.byte	0x04, 0x1c
        /*00ca*/ 	.short	(.L_49 - .L_48)


	//   ....[0]....
.L_48:
        /*00cc*/ 	.word	0x000000c0


	//   ....[1]....
        /*00d0*/ 	.word	0x000007c0


	//----- nvinfo : EIATTR_MAX_THREADS
	.align		4
.L_49:
        /*00d4*/ 	.byte	0x04, 0x05
        /*00d6*/ 	.short	(.L_51 - .L_50)
.L_50:
        /*00d8*/ 	.word	0x00000100
        /*00dc*/ 	.word	0x00000001
        /*00e0*/ 	.word	0x00000001


	//----- nvinfo : EIATTR_CBANK_PARAM_SIZE
	.align		4
.L_51:
        /*00e4*/ 	.byte	0x03, 0x19
        /*00e6*/ 	.short	0x0040


	//----- nvinfo : EIATTR_PARAM_CBANK
	.align		4
        /*00e8*/ 	.byte	0x04, 0x0a
        /*00ea*/ 	.short	(.L_53 - .L_52)
	.align		4
.L_52:
        /*00ec*/ 	.word	index@(.nv.constant0._Z20warp_bilinear_rgb_u8ILi32ELi8EEvPK6uchar3iiiPS0_iiiPKfii)
        /*00f0*/ 	.short	0x0380
        /*00f2*/ 	.short	0x0040


	//----- nvinfo : EIATTR_SW_WAR
	.align		4
.L_53:
        /*00f4*/ 	.byte	0x04, 0x36
        /*00f6*/ 	.short	(.L_55 - .L_54)
.L_54:
        /*00f8*/ 	.word	0x00000008
.L_55:


//--------------------- .nv.info._Z20warp_bilinear_rgb_u8ILi16ELi16EEvPK6uchar3iiiPS0_iiiPKfii --------------------------
	.section	.nv.info._Z20warp_bilinear_rgb_u8ILi16ELi16EEvPK6uchar3iiiPS0_iiiPKfii,"",@"SHT_CUDA_INFO"
	.sectionflags	@""
	.align	4


	//----- nvinfo : EIATTR_CUDA_API_VERSION
	.align		4
        /*0000*/ 	.byte	0x04, 0x37
        /*0002*/ 	.short	(.L_57 - .L_56)
.L_56:
        /*0004*/ 	.word	0x00000082


	//----- nvinfo : EIATTR_KPARAM_INFO
	.align		4
.L_57:
        /*0008*/ 	.byte	0x04, 0x17
        /*000a*/ 	.short	(.L_59 - .L_58)
.L_58:
        /*000c*/ 	.word	0x00000000
        /*0010*/ 	.short	0x000a
        /*0012*/ 	.short	0x003c
        /*0014*/ 	.byte	0x00, 0xf0, 0x11, 0x00


	//----- nvinfo : EIATTR_KPARAM_INFO
	.align		4
.L_59:
        /*0018*/ 	.byte	0x04, 0x17
        /*001a*/ 	.short	(.L_61 - .L_60)
.L_60:
        /*001c*/ 	.word	0x00000000
        /*0020*/ 	.short	0x0009
        /*0022*/ 	.short	0x0038
        /*0024*/ 	.byte	0x00, 0xf0, 0x11, 0x00


	//----- nvinfo : EIATTR_KPARAM_INFO
	.align		4
.L_61:
        /*0028*/ 	.byte	0x04, 0x17
        /*002a*/ 	.short	(.L_63 - .L_62)
.L_62:
        /*002c*/ 	.word	0x00000000
        /*0030*/ 	.short	0x0008
        /*0032*/ 	.short	0x0030
        /*0034*/ 	.byte	0x00, 0xf5, 0x21, 0x00


	//----- nvinfo : EIATTR_KPARAM_INFO
	.align		4
.L_63:
        /*0038*/ 	.byte	0x04, 0x17
        /*003a*/ 	.short	(.L_65 - .L_64)
.L_64:
        /*003c*/ 	.word	0x00000000
        /*0040*/ 	.short	0x0007
        /*0042*/ 	.short	0x0028
        /*0044*/ 	.byte	0x00, 0xf0, 0x11, 0x00


	//----- nvinfo : EIATTR_KPARAM_INFO
	.align		4
.L_65:
        /*0048*/ 	.byte	0x04, 0x17
        /*004a*/ 	.short	(.L_67 - .L_66)
.L_66:
        /*004c*/ 	.word	0x00000000
        /*0050*/ 	.short	0x0006
        /*0052*/ 	.short	0x0024
        /*0054*/ 	.byte	0x00, 0xf0, 0x11, 0x00


	//----- nvinfo : EIATTR_KPARAM_INFO
	.align		4
.L_67:
        /*0058*/ 	.byte	0x04, 0x17
        /*005a*/ 	.short	(.L_69 - .L_68)
.L_68:
        /*005c*/ 	.word	0x00000000
        /*0060*/ 	.short	0x0005
        /*0062*/ 	.short	0x0020
        /*0064*/ 	.byte	0x00, 0xf0, 0x11, 0x00


	//----- nvinfo : EIATTR_KPARAM_INFO
	.align		4
.L_69:
        /*0068*/ 	.byte	0x04, 0x17
        /*006a*/ 	.short	(.L_71 - .L_70)
.L_70:
        /*006c*/ 	.word	0x00000000
        /*0070*/ 	.short	0x0004
        /*0072*/ 	.short	0x0018
        /*0074*/ 	.byte	0x00, 0xf5, 0x21, 0x00


	//----- nvinfo : EIATTR_KPARAM_INFO
	.align		4
.L_71:
        /*0078*/ 	.byte	0x04, 0x17
        /*007a*/ 	.short	(.L_73 - .L_72)
.L_72:
        /*007c*/ 	.word	0x00000000
        /*0080*/ 	.short	0x0003
        /*0082*/ 	.short	0x0010
        /*0084*/ 	.byte	0x00, 0xf0, 0x11, 0x00


	//----- nvinfo : EIATTR_KPARAM_INFO
	.align		4
.L_73:
        /*0088*/ 	.byte	0x04, 0x17
        /*008a*/ 	.short	(.L_75 - .L_74)
.L_74:
        /*008c*/ 	.word	0x00000000
        /*0090*/ 	.short	0x0002
        /*0092*/ 	.short	0x000c
        /*0094*/ 	.byte	0x00, 0xf0, 0x11, 0x00


	//----- nvinfo : EIATTR_KPARAM_INFO
	.align		4
.L_75:
        /*0098*/ 	.byte	0x04, 0x17
        /*009a*/ 	.short	(.L_77 - .L_76)
.L_76:
        /*009c*/ 	.word	0x00000000
        /*00a0*/ 	.short	0x0001
        /*00a2*/ 	.short	0x0008
        /*00a4*/ 	.byte	0x00, 0xf0, 0x11, 0x00


	//----- nvinfo : EIATTR_KPARAM_INFO
	.align		4
.L_77:
        /*00a8*/ 	.byte	0x04, 0x17
        /*00aa*/ 	.short	(.L_79 - .L_78)
.L_78:
        /*00ac*/ 	.word	0x00000000
        /*00b0*/ 	.short	0x0000
        /*00b2*/ 	.short	0x0000
        /*00b4*/ 	.byte	0x00, 0xf5, 0x21, 0x00


	//----- nvinfo : EIATTR_SPARSE_MMA_MASK
	.align		4
.L_79:
        /*00b8*/ 	.byte	0x03, 0x50
        /*00ba*/ 	.short	0x0000


	//----- nvinfo : EIATTR_MAXREG_COUNT
	.align		4
        /*00bc*/ 	.byte	0x03, 0x1b
        /*00be*/ 	.short	0x0080


	//----- nvinfo : EIATTR_MERCURY_ISA_VERSION
	.align		4
        /*00c0*/ 	.byte	0x03, 0x5f
        /*00c2*/ 	.short	0x0101


	//----- nvinfo : EIATTR_VRC_CTA_INIT_COUNT
	.align		4
        /*00c4*/ 	.byte	0x02, 0x4a
	.zero		1
	.zero		1


	//----- nvinfo : EIATTR_EXIT_INSTR_OFFSETS
	.align		4
        /*00c8*/ 	.byte	0x04, 0x1c
        /*00ca*/ 	.short	(.L_81 - .L_80)


	//   ....[0]....
.L_80:
        /*00cc*/ 	.word	0x000000c0


	//   ....[1]....
        /*00d0*/ 	.word	0x000007c0


	//----- nvinfo : EIATTR_MAX_THREADS
	.align		4
.L_81:
        /*00d4*/ 	.byte	0x04, 0x05
        /*00d6*/ 	.short	(.L_83 - .L_82)
.L_82:
        /*00d8*/ 	.word	0x00000100
        /*00dc*/ 	.word	0x00000001
        /*00e0*/ 	.word	0x00000001


	//----- nvinfo : EIATTR_CBANK_PARAM_SIZE
	.align		4
.L_83:
        /*00e4*/ 	.byte	0x03, 0x19
        /*00e6*/ 	.short	0x0040


	//----- nvinfo : EIATTR_PARAM_CBANK
	.align		4
        /*00e8*/ 	.byte	0x04, 0x0a
        /*00ea*/ 	.short	(.L_85 - .L_84)
	.align		4
.L_84:
        /*00ec*/ 	.word	index@(.nv.constant0._Z20warp_bilinear_rgb_u8ILi16ELi16EEvPK6uchar3iiiPS0_iiiPKfii)
        /*00f0*/ 	.short	0x0380
        /*00f2*/ 	.short	0x0040


	//----- nvinfo : EIATTR_SW_WAR
	.align		4
.L_85:
        /*00f4*/ 	.byte	0x04, 0x36
        /*00f6*/ 	.short	(.L_87 - .L_86)
.L_86:
        /*00f8*/ 	.word	0x00000008
.L_87:


//--------------------- .nv.info._Z21warp_bilinear_rgba_u8ILi32ELi8EEvPK6uchar4iiiPS0_iiiPKfii --------------------------
	.section	.nv.info._Z21warp_bilinear_rgba_u8ILi32ELi8EEvPK6uchar4iiiPS0_iiiPKfii,"",@"SHT_CUDA_INFO"
	.sectionflags	@""
	.align	4


	//----- nvinfo : EIATTR_CUDA_API_VERSION
	.align		4
        /*0000*/ 	.byte	0x04, 0x37
        /*0002*/ 	.short	(.L_89 - .L_88)
.L_88:
        /*0004*/ 	.word	0x00000082


	//----- nvinfo : EIATTR_KPARAM_INFO
	.align		4
.L_89:
        /*0008*/ 	.byte	0x04, 0x17
        /*000a*/ 	.short	(.L_91 - .L_90)
.L_90:
        /*000c*/ 	.word	0x00000000
        /*0010*/ 	.short	0x000a
        /*0012*/ 	.short	0x003c
        /*0014*/ 	.byte	0x00, 0xf0, 0x11, 0x00


	//----- nvinfo : EIATTR_KPARAM_INFO
	.align		4
.L_91:
        /*0018*/ 	.byte	0x04, 0x17
        /*001a*/ 	.short	(.L_93 - .L_92)
.L_92:
        /*001c*/ 	.word	0x00000000
        /*0020*/ 	.short	0x0009
        /*0022*/ 	.short	0x0038
        /*0024*/ 	.byte	0x00, 0xf0, 0x11, 0x00


	//----- nvinfo : EIATTR_KPARAM_INFO
	.align		4
.L_93:
        /*0028*/ 	.byte	0x04, 0x17
        /*002a*/ 	.short	(.L_95 - .L_94)
.L_94:
        /*002c*/ 	.word	0x00000000
        /*0030*/ 	.short	0x0008
        /*0032*/ 	.short	0x0030
        /*0034*/ 	.byte	0x00, 0xf5, 0x21, 0x00


	//----- nvinfo : EIATTR_KPARAM_INFO
	.align		4
.L_95:
        /*0038*/ 	.byte	0x04, 0x17
        /*003a*/ 	.short	(.L_97 - .L_96)
.L_96:
        /*003c*/ 	.word	0x00000000
        /*0040*/ 	.short	0x0007
        /*0042*/ 	.short	0x0028
        /*0044*/ 	.byte	0x00, 0xf0, 0x11, 0x00


	//----- nvinfo : EIATTR_KPARAM_INFO
	.align		4
.L_97:
        /*0048*/ 	.byte	0x04, 0x17
        /*004a*/ 	.short	(.L_99 - .L_98)
.L_98:
        /*004c*/ 	.word	0x00000000
        /*0050*/ 	.short	0x0006
        /*0052*/ 	.short	0x0024
        /*0054*/ 	.byte	0x00, 0xf0, 0x11, 0x00


	//----- nvinfo : EIATTR_KPARAM_INFO
	.align		4
.L_99:
        /*0058*/ 	.byte	0x04, 0x17
        /*005a*/ 	.short	(.L_101 - .L_100)
.L_100:
        /*005c*/ 	.word	0x00000000
        /*0060*/ 	.short	0x0005
        /*0062*/ 	.short	0x0020
        /*0064*/ 	.byte	0x00, 0xf0, 0x11, 0x00


	//----- nvinfo : EIATTR_KPARAM_INFO
	.align		4
.L_101:
        /*0068*/ 	.byte	0x04, 0x17
        /*006a*/ 	.short	(.L_103 - .L_102)
.L_102:
        /*006c*/ 	.word	0x00000000
        /*0070*/ 	.short	0x0004
        /*0072*/ 	.short	0x0018
        /*0074*/ 	.byte	0x00, 0xf5, 0x21, 0x00


	//----- nvinfo : EIATTR_KPARAM_INFO
	.align		4
.L_103:
        /*0078*/ 	.byte	0x04, 0x17
        /*007a*/ 	.short	(.L_105 - .L_104)
.L_104:
        /*007c*/ 	.word	0x00000000
        /*0080*/ 	.short	0x0003
        /*0082*/ 	.short	0x0010
        /*0084*/ 	.byte	0x00, 0xf0, 0x11, 0x00


	//----- nvinfo : EIATTR_KPARAM_INFO
	.align		4
.L_105:
        /*0088*/ 	.byte	0x04, 0x17
        /*008a*/ 	.short	(.L_107 - .L_106)
.L_106:
        /*008c*/ 	.word	0x00000000
        /*0090*/ 	.short	0x0002
        /*0092*/ 	.short	0x000c
        /*0094*/ 	.byte	0x00, 0xf0, 0x11, 0x00


	//----- nvinfo : EIATTR_KPARAM_INFO
	.align		4
.L_107:
        /*0098*/ 	.byte	0x04, 0x17
        /*009a*/ 	.short	(.L_109 - .L_108)
.L_108:
        /*009c*/ 	.word	0x00000000
        /*00a0*/ 	.short	0x0001
        /*00a2*/ 	.short	0x0008
        /*00a4*/ 	.byte	0x00, 0xf0, 0x11, 0x00


	//----- nvinfo : EIATTR_KPARAM_INFO
	.align		4
.L_109:
        /*00a8*/ 	.byte	0x04, 0x17
        /*00aa*/ 	.short	(.L_111 - .L_110)
.L_110:
        /*00ac*/ 	.word	0x00000000
        /*00b0*/ 	.short	0x0000
        /*00b2*/ 	.short	0x0000
        /*00b4*/ 	.byte	0x00, 0xf5, 0x21, 0x00


	//----- nvinfo : EIATTR_SPARSE_MMA_MASK
	.align		4
.L_111:
        /*00b8*/ 	.byte	0x03, 0x50
        /*00ba*/ 	.short	0x0000


	//----- nvinfo : EIATTR_MAXREG_COUNT
	.align		4
        /*00bc*/ 	.byte	0x03, 0x1b
        /*00be*/ 	.short	0x0080


	//----- nvinfo : EIATTR_MERCURY_ISA_VERSION
	.align		4
        /*00c0*/ 	.byte	0x03, 0x5f
        /*00c2*/ 	.short	0x0101


	//----- nvinfo : EIATTR_VRC_CTA_INIT_COUNT
	.align		4
        /*00c4*/ 	.byte	0x02, 0x4a
	.zero		1
	.zero		1


	//----- nvinfo : EIATTR_EXIT_INSTR_OFFSETS
	.align		4
        /*00c8*/ 	.byte	0x04, 0x1c
        /*00ca*/ 	.short	(.L_113 - .L_112)


	//   ....[0]....
.L_112:
        /*00cc*/ 	.word	0x000000c0


	//   ....[1]....
        /*00d0*/ 	.word	0x00000950


	//----- nvinfo : EIATTR_MAX_THREADS
	.align		4
.L_113:
        /*00d4*/ 	.byte	0x04, 0x05
        /*00d6*/ 	.short	(.L_115 - .L_114)
.L_114:
        /*00d8*/ 	.word	0x00000100
        /*00dc*/ 	.word	0x00000001
        /*00e0*/ 	.word	0x00000001


	//----- nvinfo : EIATTR_CBANK_PARAM_SIZE
	.align		4
.L_115:
        /*00e4*/ 	.byte	0x03, 0x19
        /*00e6*/ 	.short	0x0040


	//----- nvinfo : EIATTR_PARAM_CBANK
	.align		4
        /*00e8*/ 	.byte	0x04, 0x0a
        /*00ea*/ 	.short	(.L_117 - .L_116)
	.align		4
.L_116:
        /*00ec*/ 	.word	index@(.nv.constant0._Z21warp_bilinear_rgba_u8ILi32ELi8EEvPK6uchar4iiiPS0_iiiPKfii)
        /*00f0*/ 	.short	0x0380
        /*00f2*/ 	.short	0x0040


	//----- nvinfo : EIATTR_SW_WAR
	.align		4
.L_117:
        /*00f4*/ 	.byte	0x04, 0x36
        /*00f6*/ 	.short	(.L_119 - .L_118)
.L_118:
        /*00f8*/ 	.word	0x00000008
.L_119:


//--------------------- .nv.info._Z21warp_bilinear_rgba_u8ILi16ELi16EEvPK6uchar4iiiPS0_iiiPKfii --------------------------
	.section	.nv.info._Z21warp_bilinear_rgba_u8ILi16ELi16EEvPK6uchar4iiiPS0_iiiPKfii,"",@"SHT_CUDA_INFO"
	.sectionflags	@""
	.align	4


	//----- nvinfo : EIATTR_CUDA_API_VERSION
	.align		4
        /*0000*/ 	.byte	0x04, 0x37
        /*0002*/ 	.short	(.L_121 - .L_120)
.L_120:
        /*0004*/ 	.word	0x00000082


	//----- nvinfo : EIATTR_KPARAM_INFO
	.align		4
.L_121:
        /*0008*/ 	.byte	0x04, 0x17
        /*000a*/ 	.short	(.L_123 - .L_122)
.L_122:
        /*000c*/ 	.word	0x00000000
        /*0010*/ 	.short	0x000a
        /*0012*/ 	.short	0x003c
        /*0014*/ 	.byte	0x00, 0xf0, 0x11, 0x00


	//----- nvinfo : EIATTR_KPARAM_INFO
	.align		4
.L_123:
        /*0018*/ 	.byte	0x04, 0x17
        /*001a*/ 	.short	(.L_125 - .L_124)
.L_124:
        /*001c*/ 	.word	0x00000000
        /*0020*/ 	.short	0x0009
        /*0022*/ 	.short	0x0038
        /*0024*/ 	.byte	0x00, 0xf0, 0x11, 0x00


	//----- nvinfo : EIATTR_KPARAM_INFO
	.align		4
.L_125:
        /*0028*/ 	.byte	0x04, 0x17
        /*002a*/ 	.short	(.L_127 - .L_126)
.L_126:
        /*002c*/ 	.word	0x00000000
        /*0030*/ 	.short	0x0008
        /*0032*/ 	.short	0x0030
        /*0034*/ 	.byte	0x00, 0xf5, 0x21, 0x00


	//----- nvinfo : EIATTR_KPARAM_INFO
	.align		4
.L_127:
        /*0038*/ 	.byte	0x04, 0x17
        /*003a*/ 	.short	(.L_129 - .L_128)
.L_128:
        /*003c*/ 	.word	0x00000000
        /*0040*/ 	.short	0x0007
        /*0042*/ 	.short	0x0028
        /*0044*/ 	.byte	0x00, 0xf0, 0x11, 0x00


	//----- nvinfo : EIATTR_KPARAM_INFO
	.align		4
.L_129:
        /*0048*/ 	.byte	0x04, 0x17
        /*004a*/ 	.short	(.L_131 - .L_130)
.L_130:
        /*004c*/ 	.word	0x00000000
        /*0050*/ 	.short	0x0006
        /*0052*/ 	.short	0x0024
        /*0054*/ 	.byte	0x00, 0xf0, 0x11, 0x00


	//----- nvinfo : EIATTR_KPARAM_INFO
	.align		4
.L_131:
        /*0058*/ 	.byte	0x04, 0x17
        /*005a*/ 	.short	(.L_133 - .L_132)
.L_132:
        /*005c*/ 	.word	0x00000000
        /*0060*/ 	.short	0x0005
        /*0062*/ 	.short	0x0020
        /*0064*/ 	.byte	0x00, 0xf0, 0x11, 0x00


	//----- nvinfo : EIATTR_KPARAM_INFO
	.align		4
.L_133:
        /*0068*/ 	.byte	0x04, 0x17
        /*006a*/ 	.short	(.L_135 - .L_134)
.L_134:
        /*006c*/ 	.word	0x00000000
        /*0070*/ 	.short	0x0004
        /*0072*/ 	.short	0x0018
        /*0074*/ 	.byte	0x00, 0xf5, 0x21, 0x00


	//----- nvinfo : EIATTR_KPARAM_INFO
	.align		4
.L_135:
        /*0078*/ 	.byte	0x04, 0x17
        /*007a*/ 	.short	(.L_137 - .L_136)
.L_136:
        /*007c*/ 	.word	0x00000000
        /*0080*/ 	.short	0x0003
        /*0082*/ 	.short	0x0010
        /*0084*/ 	.byte	0x00, 0xf0, 0x11, 0x00


	//----- nvinfo : EIATTR_KPARAM_INFO
	.align		4
.L_137:
        /*0088*/ 	.byte	0x04, 0x17
        /*008a*/ 	.short	(.L_139 - .L_138)
.L_138:
        /*008c*/ 	.word	0x00000000
        /*0090*/ 	.short	0x0002
        /*0092*/ 	.short	0x000c
        /*0094*/ 	.byte	0x00, 0xf0, 0x11, 0x00


	//----- nvinfo : EIATTR_KPARAM_INFO
	.align		4
.L_139:
        /*0098*/ 	.byte	0x04, 0x17
        /*009a*/ 	.short	(.L_141 - .L_140)
.L_140:
        /*009c*/ 	.word	0x00000000
        /*00a0*/ 	.short	0x0001
        /*00a2*/ 	.short	0x0008
        /*00a4*/ 	.byte	0x00, 0xf0, 0x11, 0x00


	//----- nvinfo : EIATTR_KPARAM_INFO
	.align		4
.L_141:
        /*00a8*/ 	.byte	0x04, 0x17
        /*00aa*/ 	.short	(.L_143 - .L_142)
.L_142:
        /*00ac*/ 	.word	0x00000000
        /*00b0*/ 	.short	0x0000
        /*00b2*/ 	.short	0x0000
        /*00b4*/ 	.byte	0x00, 0xf5, 0x21, 0x00


	//----- nvinfo : EIATTR_SPARSE_MMA_MASK
	.align		4
.L_143:
        /*00b8*/ 	.byte	0x03, 0x50
        /*00ba*/ 	.short	0x0000


	//----- nvinfo : EIATTR_MAXREG_COUNT
	.align		4
        /*00bc*/ 	.byte	0x03, 0x1b
        /*00be*/ 	.short	0x0080


	//----- nvinfo : EIATTR_MERCURY_ISA_VERSION
	.align		4
        /*00c0*/ 	.byte	0x03, 0x5f
        /*00c2*/ 	.short	0x0101


	//----- nvinfo : EIATTR_VRC_CTA_INIT_COUNT
	.align		4
        /*00c4*/ 	.byte	0x02, 0x4a
	.zero		1
	.zero		1


	//----- nvinfo : EIATTR_EXIT_INSTR_OFFSETS
	.align		4
        /*00c8*/ 	.byte	0x04, 0x1c
        /*00ca*/ 	.short	(.L_145 - .L_144)


	//   ....[0]....
.L_144:
        /*00cc*/ 	.word	0x000000c0


	//   ....[1]....
        /*00d0*/ 	.word	0x00000950


	//----- nvinfo : EIATTR_MAX_THREADS
	.align		4
.L_145:
        /*00d4*/ 	.byte	0x04, 0x05
        /*00d6*/ 	.short	(.L_147 - .L_146)
.L_146:
        /*00d8*/ 	.word	0x00000100
        /*00dc*/ 	.word	0x00000001
        /*00e0*/ 	.word	0x00000001


	//----- nvinfo : EIATTR_CBANK_PARAM_SIZE
	.align		4
.L_147:
        /*00e4*/ 	.byte	0x03, 0x19
        /*00e6*/ 	.short	0x0040


	//----- nvinfo : EIATTR_PARAM_CBANK
	.align		4
        /*00e8*/ 	.byte	0x04, 0x0a
        /*00ea*/ 	.short	(.L_149 - .L_148)
	.align		4
.L_148:
        /*00ec*/ 	.word	index@(.nv.constant0._Z21warp_bilinear_rgba_u8ILi16ELi16EEvPK6uchar4iiiPS0_iiiPKfii)
        /*00f0*/ 	.short	0x0380
        /*00f2*/ 	.short	0x0040


	//----- nvinfo : EIATTR_SW_WAR
	.align		4
.L_149:
        /*00f4*/ 	.byte	0x04, 0x36
        /*00f6*/ 	.short	(.L_151 - .L_150)
.L_150:
        /*00f8*/ 	.word	0x00000008
.L_151:


//--------------------- .nv.callgraph             --------------------------
	.section	.nv.callgraph,"",@"SHT_CUDA_CALLGRAPH"
	.align	4
	.sectionentsize	8
	.align		4
        /*0000*/ 	.word	0x00000000
	.align		4
        /*0004*/ 	.word	0xffffffff
	.align		4
        /*0008*/ 	.word	0x00000000
	.align		4
        /*000c*/ 	.word	0xfffffffe
	.align		4
        /*0010*/ 	.word	0x00000000
	.align		4
        /*0014*/ 	.word	0xfffffffd
	.align		4
        /*0018*/ 	.word	0x00000000
	.align		4
        /*001c*/ 	.word	0xfffffffc


//--------------------- .text._Z20warp_bilinear_rgb_u8ILi32ELi8EEvPK6uchar3iiiPS0_iiiPKfii --------------------------
	.section	.text._Z20warp_bilinear_rgb_u8ILi32ELi8EEvPK6uchar3iiiPS0_iiiPKfii,"ax",@progbits
	.align	128
        .global         _Z20warp_bilinear_rgb_u8ILi32ELi8EEvPK6uchar3iiiPS0_iiiPKfii
        .type           _Z20warp_bilinear_rgb_u8ILi32ELi8EEvPK6uchar3iiiPS0_iiiPKfii,@function
        .size           _Z20warp_bilinear_rgb_u8ILi32ELi8EEvPK6uchar3iiiPS0_iiiPKfii,(.L_x_4 - _Z20warp_bilinear_rgb_u8ILi32ELi8EEvPK6uchar3iiiPS0_iiiPKfii)
        .other          _Z20warp_bilinear_rgb_u8ILi32ELi8EEvPK6uchar3iiiPS0_iiiPKfii,@"STO_CUDA_ENTRY STV_DEFAULT"
_Z20warp_bilinear_rgb_u8ILi32ELi8EEvPK6uchar3iiiPS0_iiiPKfii:
.text._Z20warp_bilinear_rgb_u8ILi32ELi8EEvPK6uchar3iiiPS0_iiiPKfii:
[----:B------:R-:W-:Y:S01]  /*0000*/  LDC R1, c[0x0][0x37c] ;  /* 0x0000df00ff017b82 */ /* 0x000fe20000000800 */
[----:B------:R-:W0:Y:S07]  /*0010*/  S2R R0, SR_TID.X ;  /* 0x0000000000007919 */ /* 0x000e2e0000002100 */
[----:B------:R-:W1:Y:S01]  /*0020*/  S2UR UR4, SR_CTAID.Y ;  /* 0x00000000000479c3 */ /* 0x000e620000002600 */
[----:B------:R-:W2:Y:S01]  /*0030*/  LDCU.64 UR6, c[0x0][0x3a0] ;  /* 0x00007400ff0677ac */ /* 0x000ea20008000a00 */
[----:B------:R-:W3:Y:S01]  /*0040*/  S2R R3, SR_CTAID.X ;  /* 0x0000000000037919 */ /* 0x000ee20000002500 */
[----:B-1----:R-:W-:Y:S01]  /*0050*/  USHF.L.U32 UR4, UR4, 0x3, URZ ;  /* 0x0000000304047899 */ /* 0x002fe200080006ff */
[----:B0-----:R-:W-:-:S02]  /*0060*/  SHF.R.U32.HI R11, RZ, 0x5, R0 ;  /* 0x00000005ff0b7819 */ /* 0x001fc40000011600 */
[----:B------:R-:W-:-:S03]  /*0070*/  LOP3.LUT R0, R0, 0x1f, RZ, 0xc0, !PT ;  /* 0x0000001f00007812 */ /* 0x000fc600078ec0ff */
[----:B------:R-:W-:Y:S02]  /*0080*/  LOP3.LUT R11, R11, UR4, RZ, 0xfc, !PT ;  /* 0x000000040b0b7c12 */ /* 0x000fe4000f8efcff */
[----:B---3--:R-:W-:Y:S02]  /*0090*/  LEA R0, R3, R0, 0x5 ;  /* 0x0000000003007211 */ /* 0x008fe400078e28ff */
[----:B--2---:R-:W-:-:S04]  /*00a0*/  ISETP.GE.AND P0, PT, R11, UR7, PT ;  /* 0x000000070b007c0c */ /* 0x004fc8000bf06270 */
[----:B------:R-:W-:-:S13]  /*00b0*/  ISETP.GE.OR P0, PT, R0, UR6, P0 ;  /* 0x0000000600007c0c */ /* 0x000fda0008706670 */
[----:B------:R-:W-:Y:S05]  /*00c0*/  @P0 EXIT ;  /* 0x000000000000094d */ /* 0x000fea0003800000 */
[----:B------:R-:W0:Y:S01]  /*00d0*/  LDC.64 R4, c[0x0][0x3b0] ;  /* 0x0000ec00ff047b82 */ /* 0x000e220000000a00 */
[----:B------:R-:W0:Y:S01]  /*00e0*/  LDCU.64 UR4, c[0x0][0x358] ;  /* 0x00006b00ff0477ac */ /* 0x000e220008000a00 */
[----:B------:R-:W1:Y:S01]  /*00f0*/  LDCU.64 UR6, c[0x0][0x3b8] ;  /* 0x00007700ff0677ac */ /* 0x000e620008000a00 */
[----:B0-----:R-:W2:Y:S04]  /*0100*/  LDG.E.CONSTANT R2, desc[UR4][R4.64] ;  /* 0x0000000404027981 */ /* 0x001ea8000c1e9900 */
[----:B------:R-:W3:Y:S04]  /*0110*/  LDG.E.CONSTANT R3, desc[UR4][R4.64+0x4] ;  /* 0x0000040404037981 */ /* 0x000ee8000c1e9900 */
[----:B------:R-:W4:Y:S04]  /*0120*/  LDG.E.CONSTANT R6, desc[UR4][R4.64+0xc] ;  /* 0x00000c0404067981 */ /* 0x000f28000c1e9900 */
[----:B------:R-:W5:Y:S04]  /*0130*/  LDG.E.CONSTANT R7, desc[UR4][R4.64+0x10] ;  /* 0x0000100404077981 */ /* 0x000f68000c1e9900 */
[----:B------:R-:W5:Y:S04]  /*0140*/  LDG.E.CONSTANT R12, desc[UR4][R4.64+0x8] ;  /* 0x00000804040c7981 */ /* 0x000f68000c1e9900 */
[----:B------:R-:W5:Y:S01]  /*0150*/  LDG.E.CONSTANT R10, desc[UR4][R4.64+0x14] ;  /* 0x00001404040a7981 */ /* 0x000f62000c1e9900 */
[----:B-1----:R-:W-:Y:S01]  /*0160*/  IADD3 R8, PT, PT, R0, UR6, RZ ;  /* 0x0000000600087c10 */ /* 0x002fe2000fffe0ff */
[----:B------:R-:W0:Y:S01]  /*0170*/  LDCU UR6, c[0x0][0x390] ;  /* 0x00007200ff0677ac */ /* 0x000e220008000800 */
[----:B------:R-:W-:-:S02]  /*0180*/  IADD3 R13, PT, PT, R11, UR7, RZ ;  /* 0x000000070b0d7c10 */ /* 0x000fc4000fffe0ff */
[----:B------:R-:W-:Y:S02]  /*0190*/  I2FP.F32.S32 R9, R8 ;  /* 0x0000000800097245 */ /* 0x000fe40000201400 */
[----:B------:R-:W-:-:S03]  /*01a0*/  I2FP.F32.S32 R14, R13 ;  /* 0x0000000d000e7245 */ /* 0x000fc60000201400 */
[-C--:B--2---:R-:W-:Y:S02]  /*01b0*/  FMUL R8, R2, R9.reuse ;  /* 0x0000000902087220 */ /* 0x084fe40000400000 */
[-C--:B---3--:R-:W-:Y:S02]  /*01c0*/  FMUL R13, R3, R14.reuse ;  /* 0x0000000e030d7220 */ /* 0x088fe40000400000 */
[----:B------:R-:W1:Y:S01]  /*01d0*/  LDC.64 R2, c[0x0][0x388] ;  /* 0x0000e200ff027b82 */ /* 0x000e620000000a00 */
[----:B----4-:R-:W-:Y:S01]  /*01e0*/  FMUL R6, R6, R9 ;  /* 0x0000000906067220 */ /* 0x010fe20000400000 */
[----:B------:R-:W-:Y:S01]  /*01f0*/  FADD R13, R8, R13 ;  /* 0x0000000d080d7221 */ /* 0x000fe20000000000 */
[----:B-----5:R-:W-:-:S04]  /*0200*/  FMUL R7, R7, R14 ;  /* 0x0000000e07077220 */ /* 0x020fc80000400000 */
[----:B------:R-:W-:Y:S01]  /*0210*/  FADD R7, R6, R7 ;  /* 0x0000000706077221 */ /* 0x000fe20000000000 */
[----:B------:R-:W-:-:S03]  /*0220*/  FADD R12, R12, R13 ;  /* 0x0000000d0c0c7221 */ /* 0x000fc60000000000 */
[----:B------:R-:W-:Y:S01]  /*0230*/  FADD R10, R10, R7 ;  /* 0x000000070a0a7221 */ /* 0x000fe20000000000 */
[----:B------:R-:W2:Y:S01]  /*0240*/  F2I.FLOOR.NTZ R16, R12 ;  /* 0x0000000c00107305 */ /* 0x000ea20000207100 */
[----:B------:R-:W3:Y:S07]  /*0250*/  LDC.64 R6, c[0x0][0x380] ;  /* 0x0000e000ff067b82 */ /* 0x000eee0000000a00 */
[----:B------:R-:W4:Y:S01]  /*0260*/  F2I.FLOOR.NTZ R15, R10 ;  /* 0x0000000a000f7305 */ /* 0x000f220000207100 */
[----:B-1----:R-:W-:-:S02]  /*0270*/  IADD3 R5, PT, PT, R2, -0x1, RZ ;  /* 0xffffffff02057810 */ /* 0x002fc40007ffe0ff */
[----:B------:R-:W-:Y:S02]  /*0280*/  IADD3 R8, PT, PT, R3, -0x1, RZ ;  /* 0xffffffff03087810 */ /* 0x000fe40007ffe0ff */
[----:B--2---:R-:W-:-:S04]  /*0290*/  VIMNMX.RELU R16, PT, PT, R5, R16, PT ;  /* 0x0000001005107248 */ /* 0x004fc80003fe1100 */
[----:B------:R-:W-:Y:S02]  /*02a0*/  VIADDMNMX R14, R16, 0x1, R5, PT ;  /* 0x00000001100e7846 */ /* 0x000fe40003800105 */
[----:B----4-:R-:W-:-:S04]  /*02b0*/  VIMNMX.RELU R15, PT, PT, R8, R15, PT ;  /* 0x0000000f080f7248 */ /* 0x010fc80003fe1100 */
[C---:B------:R-:W-:Y:S01]  /*02c0*/  VIADDMNMX R9, R15.reuse, 0x1, R8, PT ;  /* 0x000000010f097846 */ /* 0x040fe20003800108 */
[C---:B0-----:R-:W-:Y:S02]  /*02d0*/  IMAD R3, R15.reuse, UR6, R16 ;  /* 0x000000060f037c24 */ /* 0x041fe4000f8e0210 */
[----:B------:R-:W-:Y:S02]  /*02e0*/  IMAD R5, R15, UR6, R14 ;  /* 0x000000060f057c24 */ /* 0x000fe4000f8e020e */
[C---:B------:R-:W-:Y:S02]  /*02f0*/  IMAD R13, R9.reuse, UR6, R16 ;  /* 0x00000006090d7c24 */ /* 0x040fe4000f8e0210 */
[----:B------:R-:W-:Y:S02]  /*0300*/  IMAD R19, R9, UR6, R14 ;  /* 0x0000000609137c24 */ /* 0x000fe4000f8e020e */
[--C-:B---3--:R-:W-:Y:S01]  /*0310*/  IMAD.WIDE R2, R3, 0x3, R6.reuse ;  /* 0x0000000303027825 */ /* 0x108fe200078e0206 */
[----:B------:R-:W-:Y:S01]  /*0320*/  I2FP.F32.U32 R27, R16 ;  /* 0x00000010001b7245 */ /* 0x000fe20000201000 */
[----:B------:R-:W0:Y:S02]  /*0330*/  LDCU UR6, c[0x0][0x3a8] ;  /* 0x00007500ff0677ac */ /* 0x000e240008000800 */
[--C-:B------:R-:W-:Y:S01]  /*0340*/  IMAD.WIDE R4, R5, 0x3, R6.reuse ;  /* 0x0000000305047825 */ /* 0x100fe200078e0206 */
[----:B------:R-:W2:Y:S03]  /*0350*/  LDG.E.U8.CONSTANT R17, desc[UR4][R2.64] ;  /* 0x0000000402117981 */ /* 0x000ea6000c1e9100 */
[--C-:B------:R-:W-:Y:S01]  /*0360*/  IMAD.WIDE R8, R13, 0x3, R6.reuse ;  /* 0x000000030d087825 */ /* 0x100fe200078e0206 */
[----:B------:R-:W3:Y:S03]  /*0370*/  LDG.E.U8.CONSTANT R18, desc[UR4][R4.64] ;  /* 0x0000000404127981 */ /* 0x000ee6000c1e9100 */
[----:B------:R-:W-:Y:S01]  /*0380*/  IMAD.WIDE R6, R19, 0x3, R6 ;  /* 0x0000000313067825 */ /* 0x000fe200078e0206 */
[----:B------:R-:W4:Y:S04]  /*0390*/  LDG.E.U8.CONSTANT R22, desc[UR4][R8.64+0x1] ;  /* 0x0000010408167981 */ /* 0x000f28000c1e9100 */
[----:B------:R-:W5:Y:S04]  /*03a0*/  LDG.E.U8.CONSTANT R24, desc[UR4][R6.64+0x1] ;  /* 0x0000010406187981 */ /* 0x000f68000c1e9100 */
[----:B------:R-:W5:Y:S04]  /*03b0*/  LDG.E.U8.CONSTANT R14, desc[UR4][R2.64+0x1] ;  /* 0x00000104020e7981 */ /* 0x000f68000c1e9100 */
[----:B------:R-:W5:Y:S04]  /*03c0*/  LDG.E.U8.CONSTANT R13, desc[UR4][R4.64+0x1] ;  /* 0x00000104040d7981 */ /* 0x000f68000c1e9100 */
[----:B------:R-:W5:Y:S04]  /*03d0*/  LDG.E.U8.CONSTANT R19, desc[UR4][R2.64+0x2] ;  /* 0x0000020402137981 */ /* 0x000f68000c1e9100 */
[----:B------:R5:W5:Y:S04]  /*03e0*/  LDG.E.U8.CONSTANT R23, desc[UR4][R4.64+0x2] ;  /* 0x0000020404177981 */ /* 0x000b68000c1e9100 */
[----:B------:R-:W5:Y:S04]  /*03f0*/  LDG.E.U8.CONSTANT R20, desc[UR4][R8.64] ;  /* 0x0000000408147981 */ /* 0x000f68000c1e9100 */
[----:B------:R-:W5:Y:S04]  /*0400*/  LDG.E.U8.CONSTANT R21, desc[UR4][R6.64] ;  /* 0x0000000406157981 */ /* 0x000f68000c1e9100 */
[----:B------:R-:W5:Y:S04]  /*0410*/  LDG.E.U8.CONSTANT R25, desc[UR4][R8.64+0x2] ;  /* 0x0000020408197981 */ /* 0x000f68000c1e9100 */
[----:B------:R1:W5:Y:S01]  /*0420*/  LDG.E.U8.CONSTANT R26, desc[UR4][R6.64+0x2] ;  /* 0x00000204061a7981 */ /* 0x000362000c1e9100 */
[----:B------:R-:W-:Y:S01]  /*0430*/  FADD R12, R12, -R27 ;  /* 0x8000001b0c0c7221 */ /* 0x000fe20000000000 */
[----:B------:R-:W-:-:S05]  /*0440*/  I2FP.F32.U32 R15, R15 ;  /* 0x0000000f000f7245 */ /* 0x000fca0000201000 */
[----:B------:R-:W-:Y:S01]  /*0450*/  FADD R10, R10, -R15 ;  /* 0x8000000f0a0a7221 */ /* 0x000fe20000000000 */
[----:B0-----:R-:W-:Y:S01]  /*0460*/  IMAD R11, R11, UR6, R0 ;  /* 0x000000060b0b7c24 */ /* 0x001fe2000f8e0200 */
[----:B--2---:R-:W-:Y:S02]  /*0470*/  I2FP.F32.U32 R17, R17 ;  /* 0x0000001100117245 */ /* 0x004fe40000201000 */
[----:B---3--:R-:W-:Y:S02]  /*0480*/  I2FP.F32.U32 R18, R18 ;  /* 0x0000001200127245 */ /* 0x008fe40000201000 */
[----:B----4-:R-:W-:Y:S02]  /*0490*/  I2FP.F32.U32 R22, R22 ;  /* 0x0000001600167245 */ /* 0x010fe40000201000 */
[----:B-----5:R-:W-:Y:S02]  /*04a0*/  I2FP.F32.U32 R5, R24 ;  /* 0x0000001800057245 */ /* 0x020fe40000201000 */
[----:B------:R-:W-:-:S02]  /*04b0*/  I2FP.F32.U32 R14, R14 ;  /* 0x0000000e000e7245 */ /* 0x000fc40000201000 */
[----:B------:R-:W-:Y:S02]  /*04c0*/  I2FP.F32.U32 R13, R13 ;  /* 0x0000000d000d7245 */ /* 0x000fe40000201000 */
[----:B------:R-:W-:Y:S02]  /*04d0*/  I2FP.F32.U32 R19, R19 ;  /* 0x0000001300137245 */ /* 0x000fe40000201000 */
[----:B------:R-:W-:Y:S02]  /*04e0*/  I2FP.F32.U32 R4, R23 ;  /* 0x0000001700047245 */ /* 0x000fe40000201000 */
[----:B------:R-:W-:Y:S02]  /*04f0*/  I2FP.F32.U32 R20, R20 ;  /* 0x0000001400147245 */ /* 0x000fe40000201000 */
[----:B------:R-:W-:Y:S01]  /*0500*/  I2FP.F32.U32 R21, R21 ;  /* 0x0000001500157245 */ /* 0x000fe20000201000 */
[----:B------:R-:W-:Y:S01]  /*0510*/  FADD R3, -R17, R18 ;  /* 0x0000001211037221 */ /* 0x000fe20000000100 */
[----:B------:R-:W-:Y:S01]  /*0520*/  I2FP.F32.U32 R25, R25 ;  /* 0x0000001900197245 */ /* 0x000fe20000201000 */
[----:B-1----:R-:W-:Y:S01]  /*0530*/  FADD R7, -R22, R5 ;  /* 0x0000000516077221 */ /* 0x002fe20000000100 */
[----:B------:R-:W-:Y:S01]  /*0540*/  I2FP.F32.U32 R26, R26 ;  /* 0x0000001a001a7245 */ /* 0x000fe20000201000 */
[----:B------:R-:W-:Y:S01]  /*0550*/  FADD R13, -R14, R13 ;  /* 0x0000000d0e0d7221 */ /* 0x000fe20000000100 */
[----:B------:R-:W-:Y:S01]  /*0560*/  FADD R21, -R20, R21 ;  /* 0x0000001514157221 */ /* 0x000fe20000000100 */
[----:B------:R-:W-:-:S02]  /*0570*/  FADD R5, -R19, R4 ;  /* 0x0000000413057221 */ /* 0x000fc40000000100 */
[----:B------:R-:W-:Y:S01]  /*0580*/  FADD R9, -R25, R26 ;  /* 0x0000001a19097221 */ /* 0x000fe20000000100 */
[C---:B------:R-:W-:Y:S01]  /*0590*/  FMUL R2, R12.reuse, R3 ;  /* 0x000000030c027220 */ /* 0x040fe20000400000 */
[C---:B------:R-:W-:Y:S01]  /*05a0*/  FMUL R3, R12.reuse, R13 ;  /* 0x0000000d0c037220 */ /* 0x040fe20000400000 */
[C---:B------:R-:W-:Y:S01]  /*05b0*/  FMUL R21, R12.reuse, R21 ;  /* 0x000000150c157220 */ /* 0x040fe20000400000 */
[C---:B------:R-:W-:Y:S01]  /*05c0*/  FMUL R7, R12.reuse, R7 ;  /* 0x000000070c077220 */ /* 0x040fe20000400000 */
[C---:B------:R-:W-:Y:S01]  /*05d0*/  FMUL R4, R12.reuse, R5 ;  /* 0x000000050c047220 */ /* 0x040fe20000400000 */
[----:B------:R-:W-:Y:S01]  /*05e0*/  FMUL R12, R12, R9 ;  /* 0x000000090c0c7220 */ /* 0x000fe20000400000 */
[----:B------:R-:W-:Y:S01]  /*05f0*/  FADD R2, R17, R2 ;  /* 0x0000000211027221 */ /* 0x000fe20000000000 */
[----:B------:R-:W-:Y:S01]  /*0600*/  FADD R3, R14, R3 ;  /* 0x000000030e037221 */ /* 0x000fe20000000000 */
[----:B------:R-:W-:Y:S01]  /*0610*/  FADD R21, R20, R21 ;  /* 0x0000001514157221 */ /* 0x000fe20000000000 */
[----:B------:R-:W-:Y:S01]  /*0620*/  FADD R22, R22, R7 ;  /* 0x0000000716167221 */ /* 0x000fe20000000000 */
[----:B------:R-:W-:Y:S01]  /*0630*/  FADD R4, R19, R4 ;  /* 0x0000000413047221 */ /* 0x000fe20000000000 */
[----:B------:R-:W-:Y:S01]  /*0640*/  FADD R25, R25, R12 ;  /* 0x0000000c19197221 */ /* 0x000fe20000000000 */
[----:B------:R-:W-:Y:S01]  /*0650*/  FADD R21, -R2, R21 ;  /* 0x0000001502157221 */ /* 0x000fe20000000100 */
[----:B------:R-:W-:-:S02]  /*0660*/  FADD R5, -R3, R22 ;  /* 0x0000001603057221 */ /* 0x000fc40000000100 */
[----:B------:R-:W-:Y:S01]  /*0670*/  FADD R25, -R4, R25 ;  /* 0x0000001904197221 */ /* 0x000fe20000000100 */
[C---:B------:R-:W-:Y:S01]  /*0680*/  FMUL R21, R10.reuse, R21 ;  /* 0x000000150a157220 */ /* 0x040fe20000400000 */
[C---:B------:R-:W-:Y:S02]  /*0690*/  FMUL R6, R10.reuse, R5 ;  /* 0x000000050a067220 */ /* 0x040fe40000400000 */
[----:B------:R-:W-:Y:S01]  /*06a0*/  FMUL R25, R10, R25 ;  /* 0x000000190a197220 */ /* 0x000fe20000400000 */
[----:B------:R-:W-:Y:S01]  /*06b0*/  FADD R21, R2, R21 ;  /* 0x0000001502157221 */ /* 0x000fe20000000000 */
[----:B------:R-:W-:Y:S02]  /*06c0*/  FADD R6, R3, R6 ;  /* 0x0000000603067221 */ /* 0x000fe40000000000 */
[----:B------:R-:W-:Y:S01]  /*06d0*/  FADD R25, R4, R25 ;  /* 0x0000001904197221 */ /* 0x000fe20000000000 */
[----:B------:R-:W0:Y:S01]  /*06e0*/  LDC.64 R2, c[0x0][0x398] ;  /* 0x0000e600ff027b82 */ /* 0x000e220000000a00 */
[----:B------:R-:W-:-:S03]  /*06f0*/  FMNMX R21, RZ, R21, !PT ;  /* 0x00000015ff157209 */ /* 0x000fc60007800000 */
[----:B------:R-:W-:Y:S02]  /*0700*/  FMNMX R25, RZ, R25, !PT ;  /* 0x00000019ff197209 */ /* 0x000fe40007800000 */
[----:B------:R-:W-:Y:S02]  /*0710*/  FMNMX R6, RZ, R6, !PT ;  /* 0x00000006ff067209 */ /* 0x000fe40007800000 */
[----:B------:R-:W-:Y:S02]  /*0720*/  FMNMX R21, R21, 255, PT ;  /* 0x437f000015157809 */ /* 0x000fe40003800000 */
[----:B------:R-:W-:Y:S02]  /*0730*/  FMNMX R25, R25, 255, PT ;  /* 0x437f000019197809 */ /* 0x000fe40003800000 */
[----:B------:R-:W-:Y:S02]  /*0740*/  FMNMX R6, R6, 255, PT ;  /* 0x437f000006067809 */ /* 0x000fe40003800000 */
[----:B------:R-:W1:Y:S08]  /*0750*/  F2I.NTZ R21, R21 ;  /* 0x0000001500157305 */ /* 0x000e700000203100 */
[----:B------:R-:W2:Y:S08]  /*0760*/  F2I.NTZ R5, R6 ;  /* 0x0000000600057305 */ /* 0x000eb00000203100 */
[----:B------:R-:W3:Y:S01]  /*0770*/  F2I.NTZ R25, R25 ;  /* 0x0000001900197305 */ /* 0x000ee20000203100 */
[----:B0-----:R-:W-:-:S05]  /*0780*/  IMAD.WIDE R2, R11, 0x3, R2 ;  /* 0x000000030b027825 */ /* 0x001fca00078e0202 */
[----:B-1----:R-:W-:Y:S04]  /*0790*/  STG.E.U8 desc[UR4][R2.64], R21 ;  /* 0x0000001502007986 */ /* 0x002fe8000c101104 */
[----:B--2---:R-:W-:Y:S04]  /*07a0*/  STG.E.U8 desc[UR4][R2.64+0x1], R5 ;  /* 0x0000010502007986 */ /* 0x004fe8000c101104 */
[----:B---3--:R-:W-:Y:S01]  /*07b0*/  STG.E.U8 desc[UR4][R2.64+0x2], R25 ;  /* 0x0000021902007986 */ /* 0x008fe2000c101104 */
[----:B------:R-:W-:Y:S05]  /*07c0*/  EXIT ;  /* 0x000000000000794d */ /* 0x000fea0003800000 */
.L_x_0:
[----:B------:R-:W-:-:S00]  /*07d0*/  BRA `(.L_x_0) ;  /* 0xfffffffc00fc7947 */ /* 0x000fc0000383ffff */
[----:B------:R-:W-:-:S00]  /*07e0*/  NOP ;  /* 0x0000000000007918 */ /* 0x000fc00000000000 */
        /* <DEDUP_REMOVED lines=9> */
.L_x_4:


//--------------------- .text._Z20warp_bilinear_rgb_u8ILi16ELi16EEvPK6uchar3iiiPS0_iiiPKfii --------------------------
	.section	.text._Z20warp_bilinear_rgb_u8ILi16ELi16EEvPK6uchar3iiiPS0_iiiPKfii,"ax",@progbits
	.align	128
        .global         _Z20warp_bilinear_rgb_u8ILi16ELi16EEvPK6uchar3iiiPS0_iiiPKfii
        .type           _Z20warp_bilinear_rgb_u8ILi16ELi16EEvPK6uchar3iiiPS0_iiiPKfii,@function
        .size           _Z20warp_bilinear_rgb_u8ILi16ELi16EEvPK6uchar3iiiPS0_iiiPKfii,(.L_x_5 - _Z20warp_bilinear_rgb_u8ILi16ELi16EEvPK6uchar3iiiPS0_iiiPKfii)
        .other          _Z20warp_bilinear_rgb_u8ILi16ELi16EEvPK6uchar3iiiPS0_iiiPKfii,@"STO_CUDA_ENTRY STV_DEFAULT"
_Z20warp_bilinear_rgb_u8ILi16ELi16EEvPK6uchar3iiiPS0_iiiPKfii:
.text._Z20warp_bilinear_rgb_u8ILi16ELi16EEvPK6uchar3iiiPS0_iiiPKfii:
        /* <DEDUP_REMOVED lines=125> */
.L_x_1:
        /* <DEDUP_REMOVED lines=11> */
.L_x_5:


//--------------------- .text._Z21warp_bilinear_rgba_u8ILi32ELi8EEvPK6uchar4iiiPS0_iiiPKfii --------------------------
	.section	.text._Z21warp_bilinear_rgba_u8ILi32ELi8EEvPK6uchar4iiiPS0_iiiPKfii,"ax",@progbits
	.align	128
        .global         _Z21warp_bilinear_rgba_u8ILi32ELi8EEvPK6uchar4iiiPS0_iiiPKfii
        .type           _Z21warp_bilinear_rgba_u8ILi32ELi8EEvPK6uchar4iiiPS0_iiiPKfii,@function
        .size           _Z21warp_bilinear_rgba_u8ILi32ELi8EEvPK6uchar4iiiPS0_iiiPKfii,(.L_x_6 - _Z21warp_bilinear_rgba_u8ILi32ELi8EEvPK6uchar4iiiPS0_iiiPKfii)
        .other          _Z21warp_bilinear_rgba_u8ILi32ELi8EEvPK6uchar4iiiPS0_iiiPKfii,@"STO_CUDA_ENTRY STV_DEFAULT"
_Z21warp_bilinear_rgba_u8ILi32ELi8EEvPK6uchar4iiiPS0_iiiPKfii:
.text._Z21warp_bilinear_rgba_u8ILi32ELi8EEvPK6uchar4iiiPS0_iiiPKfii:
        /* <DEDUP_REMOVED lines=21> */
[----:B------:R0:W5:Y:S01]  /*0150*/  LDG.E.CONSTANT R11, desc[UR4][R6.64+0x14] ;  /* 0x00001404060b7981 */ /* 0x000162000c1e9900 */
[----:B-1----:R-:W-:Y:S01]  /*0160*/  VIADD R13, R3, UR7 ;  /* 0x00000007030d7c36 */ /* 0x002fe20008000000 */
[----:B------:R-:W-:Y:S01]  /*0170*/  IADD3 R5, PT, PT, R0, UR6, RZ ;  /* 0x0000000600057c10 */ /* 0x000fe2000fffe0ff */
[----:B------:R-:W1:Y:S03]  /*0180*/  LDCU UR6, c[0x0][0x390] ;  /* 0x00007200ff0677ac */ /* 0x000e660008000800 */
[----:B------:R-:W-:-:S02]  /*0190*/  I2FP.F32.S32 R13, R13 ;  /* 0x0000000d000d7245 */ /* 0x000fc40000201400 */
[----:B------:R-:W-:Y:S01]  /*01a0*/  I2FP.F32.S32 R12, R5 ;  /* 0x00000005000c7245 */ /* 0x000fe20000201400 */
[----:B0-----:R-:W0:Y:S02]  /*01b0*/  LDC.64 R6, c[0x0][0x380] ;  /* 0x0000e000ff067b82 */ /* 0x001e240000000a00 */
[----:B--2---:R-:W-:Y:S02]  /*01c0*/  FMUL R5, R4, R13 ;  /* 0x0000000d04057220 */ /* 0x004fe40000400000 */
[----:B---3--:R-:W-:-:S04]  /*01d0*/  FMUL R2, R2, R12 ;  /* 0x0000000c02027220 */ /* 0x008fc80000400000 */
[----:B------:R-:W-:Y:S02]  /*01e0*/  FADD R15, R2, R5 ;  /* 0x00000005020f7221 */ /* 0x000fe40000000000 */
[----:B------:R-:W2:Y:S01]  /*01f0*/  LDC.64 R4, c[0x0][0x388] ;  /* 0x0000e200ff047b82 */ /* 0x000ea20000000a00 */
[----:B----4-:R-:W-:Y:S01]  /*0200*/  FMUL R9, R9, R12 ;  /* 0x0000000c09097220 */ /* 0x010fe20000400000 */
[----:B-----5:R-:W-:Y:S01]  /*0210*/  FMUL R10, R10, R13 ;  /* 0x0000000d0a0a7220 */ /* 0x020fe20000400000 */
[----:B------:R-:W-:-:S03]  /*0220*/  FADD R2, R8, R15 ;  /* 0x0000000f08027221 */ /* 0x000fc60000000000 */
[----:B------:R-:W-:Y:S02]  /*0230*/  FADD R8, R9, R10 ;  /* 0x0000000a09087221 */ /* 0x000fe40000000000 */
[----:B------:R-:W3:Y:S02]  /*0240*/  F2I.FLOOR.NTZ R9, R2 ;  /* 0x0000000200097305 */ /* 0x000ee40000207100 */
[----:B------:R-:W-:-:S06]  /*0250*/  FADD R8, R11, R8 ;  /* 0x000000080b087221 */ /* 0x000fcc0000000000 */
[----:B------:R-:W4:Y:S01]  /*0260*/  F2I.FLOOR.NTZ R10, R8 ;  /* 0x00000008000a7305 */ /* 0x000f220000207100 */
[----:B--2---:R-:W-:Y:S01]  /*0270*/  IADD3 R4, PT, PT, R4, -0x1, RZ ;  /* 0xffffffff04047810 */ /* 0x004fe20007ffe0ff */
[----:B------:R-:W-:-:S03]  /*0280*/  VIADD R5, R5, 0xffffffff ;  /* 0xffffffff05057836 */ /* 0x000fc60000000000 */
[----:B---3--:R-:W-:-:S04]  /*0290*/  VIMNMX.RELU R9, PT, PT, R4, R9, PT ;  /* 0x0000000904097248 */ /* 0x008fc80003fe1100 */
[----:B------:R-:W-:Y:S02]  /*02a0*/  VIADDMNMX R15, R9, 0x1, R4, PT ;  /* 0x00000001090f7846 */ /* 0x000fe40003800104 */
[----:B----4-:R-:W-:-:S04]  /*02b0*/  VIMNMX.RELU R18, PT, PT, R5, R10, PT ;  /* 0x0000000a05127248 */ /* 0x010fc80003fe1100 */
[C---:B------:R-:W-:Y:S01]  /*02c0*/  VIADDMNMX R14, R18.reuse, 0x1, R5, PT ;  /* 0x00000001120e7846 */ /* 0x040fe20003800105 */
[C---:B-1----:R-:W-:Y:S02]  /*02d0*/  IMAD R11, R18.reuse, UR6, R9 ;  /* 0x00000006120b7c24 */ /* 0x042fe4000f8e0209 */
[----:B------:R-:W-:Y:S02]  /*02e0*/  IMAD R13, R18, UR6, R15 ;  /* 0x00000006120d7c24 */ /* 0x000fe4000f8e020f */
[----:B------:R-:W-:Y:S02]  /*02f0*/  IMAD R5, R14, UR6, R9 ;  /* 0x000000060e057c24 */ /* 0x000fe4000f8e0209 */
[----:B0-----:R-:W-:-:S04]  /*0300*/  IMAD.WIDE R10, R11, 0x4, R6 ;  /* 0x000000040b0a7825 */ /* 0x001fc800078e0206 */
[----:B------:R-:W-:Y:S01]  /*0310*/  IMAD.WIDE R12, R13, 0x4, R6 ;  /* 0x000000040d0c7825 */ /* 0x000fe200078e0206 */
[----:B------:R-:W2:Y:S03]  /*0320*/  LDG.E.CONSTANT R4, desc[UR4][R10.64] ;  /* 0x000000040a047981 */ /* 0x000ea6000c1e9900 */
[----:B------:R-:W-:Y:S01]  /*0330*/  IMAD R17, R14, UR6, R15 ;  /* 0x000000060e117c24 */ /* 0x000fe2000f8e020f */
[----:B------:R-:W-:Y:S01]  /*0340*/  I2FP.F32.U32 R9, R9 ;  /* 0x0000000900097245 */ /* 0x000fe20000201000 */
[--C-:B------:R-:W-:Y:S01]  /*0350*/  IMAD.WIDE R14, R5, 0x4, R6.reuse ;  /* 0x00000004050e7825 */ /* 0x100fe200078e0206 */
[----:B------:R-:W-:Y:S01]  /*0360*/  I2FP.F32.U32 R19, R18 ;  /* 0x0000001200137245 */ /* 0x000fe20000201000 */
[----:B------:R-:W3:Y:S01]  /*0370*/  LDG.E.CONSTANT R5, desc[UR4][R12.64] ;  /* 0x000000040c057981 */ /* 0x000ee2000c1e9900 */
[----:B------:R-:W0:Y:S01]  /*0380*/  LDCU UR6, c[0x0][0x3a8] ;  /* 0x00007500ff0677ac */ /* 0x000e220008000800 */
[----:B------:R-:W-:-:S02]  /*0390*/  IMAD.WIDE R16, R17, 0x4, R6 ;  /* 0x0000000411107825 */ /* 0x000fc400078e0206 */
[----:B------:R-:W4:Y:S04]  /*03a0*/  LDG.E.CONSTANT R6, desc[UR4][R14.64] ;  /* 0x000000040e067981 */ /* 0x000f28000c1e9900 */
[----:B------:R-:W5:Y:S01]  /*03b0*/  LDG.E.CONSTANT R7, desc[UR4][R16.64] ;  /* 0x0000000410077981 */ /* 0x000f62000c1e9900 */
[----:B------:R-:W-:Y:S01]  /*03c0*/  FADD R2, R2, -R9 ;  /* 0x8000000902027221 */ /* 0x000fe20000000000 */
[----:B------:R-:W-:Y:S01]  /*03d0*/  FADD R8, R8, -R19 ;  /* 0x8000001308087221 */ /* 0x000fe20000000000 */
[----:B0-----:R-:W-:Y:S01]  /*03e0*/  IMAD R3, R3, UR6, R0 ;  /* 0x0000000603037c24 */ /* 0x001fe2000f8e0200 */
[C---:B--2---:R-:W-:Y:S02]  /*03f0*/  PRMT R9, R4.reuse, 0x7770, RZ ;  /* 0x0000777004097816 */ /* 0x044fe400000000ff */
[----:B------:R-:W-:-:S02]  /*0400*/  PRMT R11, R4, 0x7771, RZ ;  /* 0x00007771040b7816 */ /* 0x000fc400000000ff */
[C---:B---3--:R-:W-:Y:S02]  /*0410*/  PRMT R12, R5.reuse, 0x7770, RZ ;  /* 0x00007770050c7816 */ /* 0x048fe400000000ff */
[----:B------:R-:W-:Y:S02]  /*0420*/  I2FP.F32.U32 R9, R9 ;  /* 0x0000000900097245 */ /* 0x000fe40000201000 */
[----:B------:R-:W-:Y:S02]  /*0430*/  PRMT R13, R5, 0x7771, RZ ;  /* 0x00007771050d7816 */ /* 0x000fe400000000ff */
[----:B------:R-:W-:Y:S02]  /*0440*/  I2FP.F32.U32 R18, R12 ;  /* 0x0000000c00127245 */ /* 0x000fe40000201000 */
[----:B----4-:R-:W-:Y:S02]  /*0450*/  PRMT R15, R6, 0x7770, RZ ;  /* 0x00007770060f7816 */ /* 0x010fe400000000ff */
[----:B-----5:R-:W-:-:S02]  /*0460*/  PRMT R16, R7, 0x7770, RZ ;  /* 0x0000777007107816 */ /* 0x020fc400000000ff */
[----:B------:R-:W-:Y:S02]  /*0470*/  PRMT R12, R6, 0x7771, RZ ;  /* 0x00007771060c7816 */ /* 0x000fe400000000ff */
[----:B------:R-:W-:Y:S01]  /*0480*/  PRMT R17, R7, 0x7771, RZ ;  /* 0x0000777107117816 */ /* 0x000fe200000000ff */
[----:B------:R-:W-:Y:S01]  /*0490*/  FADD R21, -R9, R18 ;  /* 0x0000001209157221 */ /* 0x000fe20000000100 */
[----:B------:R-:W-:Y:S02]  /*04a0*/  PRMT R14, R5, 0x7772, RZ ;  /* 0x00007772050e7816 */ /* 0x000fe400000000ff */
[----:B------:R-:W-:Y:S02]  /*04b0*/  I2FP.F32.U32 R20, R13 ;  /* 0x0000000d00147245 */ /* 0x000fe40000201000 */
[----:B------:R-:W-:Y:S02]  /*04c0*/  I2FP.F32.U32 R11, R11 ;  /* 0x0000000b000b7245 */ /* 0x000fe40000201000 */
[----:B------:R-:W-:-:S02]  /*04d0*/  I2FP.F32.U32 R13, R15 ;  /* 0x0000000f000d7245 */ /* 0x000fc40000201000 */
[----:B------:R-:W-:Y:S02]  /*04e0*/  I2FP.F32.U32 R16, R16 ;  /* 0x0000001000107245 */ /* 0x000fe40000201000 */
[----:B------:R-:W-:Y:S02]  /*04f0*/  I2FP.F32.U32 R12, R12 ;  /* 0x0000000c000c7245 */ /* 0x000fe40000201000 */
[----:B------:R-:W-:Y:S02]  /*0500*/  I2FP.F32.U32 R17, R17 ;  /* 0x0000001100117245 */ /* 0x000fe40000201000 */
[----:B------:R-:W-:Y:S01]  /*0510*/  I2FP.F32.U32 R19, R14 ;  /* 0x0000000e00137245 */ /* 0x000fe20000201000 */
[----:B------:R-:W-:Y:S01]  /*0520*/  FMUL R14, R2, R21 ;  /* 0x00000015020e7220 */ /* 0x000fe20000400000 */
[----:B------:R-:W-:Y:S01]  /*0530*/  FADD R15, -R11, R20 ;  /* 0x000000140b0f7221 */ /* 0x000fe20000000100 */
[----:B------:R-:W-:Y:S01]  /*0540*/  FADD R21, -R13, R16 ;  /* 0x000000100d157221 */ /* 0x000fe20000000100 */
[----:B------:R-:W-:Y:S01]  /*0550*/  FADD R17, -R12, R17 ;  /* 0x000000110c117221 */ /* 0x000fe20000000100 */
[----:B------:R-:W-:Y:S01]  /*0560*/  FADD R9, R9, R14 ;  /* 0x0000000e09097221 */ /* 0x000fe20000000000 */
[C---:B------:R-:W-:Y:S01]  /*0570*/  FMUL R14, R2.reuse, R15 ;  /* 0x0000000f020e7220 */ /* 0x040fe20000400000 */
[C---:B------:R-:W-:Y:S01]  /*0580*/  FMUL R16, R2.reuse, R21 ;  /* 0x0000001502107220 */ /* 0x040fe20000400000 */
[----:B------:R-:W-:-:S02]  /*0590*/  FMUL R17, R2, R17 ;  /* 0x0000001102117220 */ /* 0x000fc40000400000 */
[----:B------:R-:W-:Y:S01]  /*05a0*/  FADD R11, R11, R14 ;  /* 0x0000000e0b0b7221 */ /* 0x000fe20000000000 */
[----:B------:R-:W-:Y:S01]  /*05b0*/  FADD R16, R13, R16 ;  /* 0x000000100d107221 */ /* 0x000fe20000000000 */
[----:B------:R-:W-:Y:S01]  /*05c0*/  FADD R14, R12, R17 ;  /* 0x000000110c0e7221 */ /* 0x000fe20000000000 */
[----:B------:R-:W-:Y:S02]  /*05d0*/  PRMT R13, R7, 0x7772, RZ ;  /* 0x00007772070d7816 */ /* 0x000fe400000000ff */
[----:B------:R-:W-:Y:S02]  /*05e0*/  PRMT R10, R4, 0x7772, RZ ;  /* 0x00007772040a7816 */ /* 0x000fe400000000ff */
[----:B------:R-:W-:Y:S02]  /*05f0*/  PRMT R12, R6, 0x7772, RZ ;  /* 0x00007772060c7816 */ /* 0x000fe400000000ff */
[----:B------:R-:W-:Y:S02]  /*0600*/  PRMT R5, R5, 0x7773, RZ ;  /* 0x0000777305057816 */ /* 0x000fe400000000ff */
[----:B------:R-:W-:-:S02]  /*0610*/  PRMT R4, R4, 0x7773, RZ ;  /* 0x0000777304047816 */ /* 0x000fc400000000ff */
[----:B------:R-:W-:Y:S02]  /*0620*/  PRMT R6, R6, 0x7773, RZ ;  /* 0x0000777306067816 */ /* 0x000fe400000000ff */
[----:B------:R-:W-:Y:S02]  /*0630*/  PRMT R7, R7, 0x7773, RZ ;  /* 0x0000777307077816 */ /* 0x000fe400000000ff */
[----:B------:R-:W-:Y:S02]  /*0640*/  I2FP.F32.U32 R15, R13 ;  /* 0x0000000d000f7245 */ /* 0x000fe40000201000 */
[----:B------:R-:W-:Y:S02]  /*0650*/  I2FP.F32.U32 R13, R5 ;  /* 0x00000005000d7245 */ /* 0x000fe40000201000 */
[----:B------:R-:W-:Y:S02]  /*0660*/  I2FP.F32.U32 R10, R10 ;  /* 0x0000000a000a7245 */ /* 0x000fe40000201000 */
[----:B------:R-:W-:-:S02]  /*0670*/  I2FP.F32.U32 R4, R4 ;  /* 0x0000000400047245 */ /* 0x000fc40000201000 */
[----:B------:R-:W-:Y:S02]  /*0680*/  I2FP.F32.U32 R12, R12 ;  /* 0x0000000c000c7245 */ /* 0x000fe40000201000 */
[----:B------:R-:W-:Y:S02]  /*0690*/  I2FP.F32.U32 R5, R6 ;  /* 0x0000000600057245 */ /* 0x000fe40000201000 */
[----:B------:R-:W-:Y:S01]  /*06a0*/  I2FP.F32.U32 R6, R7 ;  /* 0x0000000700067245 */ /* 0x000fe20000201000 */
[----:B------:R-:W-:Y:S01]  /*06b0*/  FADD R19, -R10, R19 ;  /* 0x000000130a137221 */ /* 0x000fe20000000100 */
[----:B------:R-:W-:Y:S01]  /*06c0*/  FADD R15, -R12, R15 ;  /* 0x0000000f0c0f7221 */ /* 0x000fe20000000100 */
[----:B------:R-:W-:Y:S02]  /*06d0*/  FADD R13, -R4, R13 ;  /* 0x0000000d040d7221 */ /* 0x000fe40000000100 */
[----:B------:R-:W-:Y:S01]  /*06e0*/  FADD R7, -R5, R6 ;  /* 0x0000000605077221 */ /* 0x000fe20000000100 */
[----:B------:R-:W-:Y:S01]  /*06f0*/  FADD R17, -R9, R16 ;  /* 0x0000001009117221 */ /* 0x000fe20000000100 */
[C---:B------:R-:W-:Y:S01]  /*0700*/  FMUL R19, R2.reuse, R19 ;  /* 0x0000001302137220 */ /* 0x040fe20000400000 */
[C---:B------:R-:W-:Y:S01]  /*0710*/  FMUL R15, R2.reuse, R15 ;  /* 0x0000000f020f7220 */ /* 0x040fe20000400000 */
[C---:B------:R-:W-:Y:S01]  /*0720*/  FMUL R13, R2.reuse, R13 ;  /* 0x0000000d020d7220 */ /* 0x040fe20000400000 */
[----:B------:R-:W-:Y:S01]  /*0730*/  FMUL R2, R2, R7 ;  /* 0x0000000702027220 */ /* 0x000fe20000400000 */
[----:B------:R-:W-:Y:S01]  /*0740*/  FMUL R16, R8, R17 ;  /* 0x0000001108107220 */ /* 0x000fe20000400000 */
[----:B------:R-:W-:Y:S01]  /*0750*/  FADD R10, R10, R19 ;  /* 0x000000130a0a7221 */ /* 0x000fe20000000000 */
[----:B------:R-:W-:Y:S01]  /*0760*/  FADD R15, R12, R15 ;  /* 0x0000000f0c0f7221 */ /* 0x000fe20000000000 */
[----:B------:R-:W-:Y:S01]  /*0770*/  FADD R13, R4, R13 ;  /* 0x0000000d040d7221 */ /* 0x000fe20000000000 */
[----:B------:R-:W-:Y:S01]  /*0780*/  FADD R2, R5, R2 ;  /* 0x0000000205027221 */ /* 0x000fe20000000000 */
[----:B------:R-:W-:Y:S01]  /*0790*/  FADD R16, R9, R16 ;  /* 0x0000001009107221 */ /* 0x000fe20000000000 */
[----:B------:R-:W-:Y:S01]  /*07a0*/  FADD R9, -R11, R14 ;  /* 0x0000000e0b097221 */ /* 0x000fe20000000100 */
[----:B------:R-:W-:Y:S01]  /*07b0*/  FADD R15, -R10, R15 ;  /* 0x0000000f0a0f7221 */ /* 0x000fe20000000100 */
[----:B------:R-:W-:-:S02]  /*07c0*/  FADD R5, -R13, R2 ;  /* 0x000000020d057221 */ /* 0x000fc40000000100 */
[C---:B------:R-:W-:Y:S01]  /*07d0*/  FMUL R6, R8.reuse, R9 ;  /* 0x0000000908067220 */ /* 0x040fe20000400000 */
[C---:B------:R-:W-:Y:S01]  /*07e0*/  FMUL R15, R8.reuse, R15 ;  /* 0x0000000f080f7220 */ /* 0x040fe20000400000 */
[----:B------:R-:W-:Y:S02]  /*07f0*/  FMUL R8, R8, R5 ;  /* 0x0000000508087220 */ /* 0x000fe40000400000 */
[----:B------:R-:W-:Y:S01]  /*0800*/  FADD R6, R11, R6 ;  /* 0x000000060b067221 */ /* 0x000fe20000000000 */
[----:B------:R-:W-:Y:S01]  /*0810*/  FADD R15, R10, R15 ;  /* 0x0000000f0a0f7221 */ /* 0x000fe20000000000 */
[----:B------:R-:W-:Y:S01]  /*0820*/  FADD R8, R13, R8 ;  /* 0x000000080d087221 */ /* 0x000fe20000000000 */
[----:B------:R-:W-:Y:S01]  /*0830*/  FMNMX R16, RZ, R16, !PT ;  /* 0x00000010ff107209 */ /* 0x000fe20007800000 */
[----:B------:R-:W0:Y:S02]  /*0840*/  LDC.64 R4, c[0x0][0x398] ;  /* 0x0000e600ff047b82 */ /* 0x000e240000000a00 */
[----:B------:R-:W-:-:S02]  /*0850*/  FMNMX R15, RZ, R15, !PT ;  /* 0x0000000fff0f7209 */ /* 0x000fc40007800000 */
[----:B------:R-:W-:Y:S02]  /*0860*/  FMNMX R8, RZ, R8, !PT ;  /* 0x00000008ff087209 */ /* 0x000fe40007800000 */
[----:B------:R-:W-:Y:S02]  /*0870*/  FMNMX R6, RZ, R6, !PT ;  /* 0x00000006ff067209 */ /* 0x000fe40007800000 */
[----:B------:R-:W-:Y:S02]  /*0880*/  FMNMX R16, R16, 255, PT ;  /* 0x437f000010107809 */ /* 0x000fe40003800000 */
[----:B------:R-:W-:Y:S02]  /*0890*/  FMNMX R15, R15, 255, PT ;  /* 0x437f00000f0f7809 */ /* 0x000fe40003800000 */
[----:B------:R-:W-:Y:S02]  /*08a0*/  FMNMX R8, R8, 255, PT ;  /* 0x437f000008087809 */ /* 0x000fe40003800000 */
[----:B------:R-:W-:Y:S01]  /*08b0*/  FMNMX R6, R6, 255, PT ;  /* 0x437f000006067809 */ /* 0x000fe20003800000 */
[----:B------:R-:W-:Y:S08]  /*08c0*/  F2I.NTZ R16, R16 ;  /* 0x0000001000107305 */ /* 0x000ff00000203100 */
[----:B------:R-:W1:Y:S08]  /*08d0*/  F2I.NTZ R7, R6 ;  /* 0x0000000600077305 */ /* 0x000e700000203100 */
[----:B------:R-:W-:Y:S08]  /*08e0*/  F2I.NTZ R15, R15 ;  /* 0x0000000f000f7305 */ /* 0x000ff00000203100 */
[----:B------:R-:W2:Y:S01]  /*08f0*/  F2I.NTZ R8, R8 ;  /* 0x0000000800087305 */ /* 0x000ea20000203100 */
[----:B-1----:R-:W-:Y:S01]  /*0900*/  PRMT R7, R16, 0x3340, R7 ;  /* 0x0000334010077816 */ /* 0x002fe20000000007 */
[----:B0-----:R-:W-:Y:S01]  /*0910*/  IMAD.WIDE R2, R3, 0x4, R4 ;  /* 0x0000000403027825 */ /* 0x001fe200078e0204 */
[----:B--2---:R-:W-:-:S04]  /*0920*/  PRMT R0, R15, 0x3340, R8 ;  /* 0x000033400f007816 */ /* 0x004fc80000000008 */
[----:B------:R-:W-:-:S05]  /*0930*/  PRMT R7, R7, 0x5410, R0 ;  /* 0x0000541007077816 */ /* 0x000fca0000000000 */
[----:B------:R-:W-:Y:S01]  /*0940*/  STG.E desc[UR4][R2.64], R7 ;  /* 0x0000000702007986 */ /* 0x000fe2000c101904 */
[----:B------:R-:W-:Y:S05]  /*0950*/  EXIT ;  /* 0x000000000000794d */ /* 0x000fea0003800000 */
.L_x_2:
        /* <DEDUP_REMOVED lines=10> */
.L_x_6:


//--------------------- .text._Z21warp_bilinear_rgba_u8ILi16ELi16EEvPK6uchar4iiiPS0_iiiPKfii --------------------------
	.section	.text._Z21warp_bilinear_rgba_u8ILi16ELi16EEvPK6uchar4iiiPS0_iiiPKfii,"ax",@progbits
	.align	128
        .global         _Z21warp_bilinear_rgba_u8ILi16ELi16EEvPK6uchar4iiiPS0_iiiPKfii
        .type           _Z21warp_bilinear_rgba_u8ILi16ELi16EEvPK6uchar4iiiPS0_iiiPKfii,@function
        .size           _Z21warp_bilinear_rgba_u8ILi16ELi16EEvPK6uchar4iiiPS0_iiiPKfii,(.L_x_7 - _Z21warp_bilinear_rgba_u8ILi16ELi16EEvPK6uchar4iiiPS0_iiiPKfii)
        .other          _Z21warp_bilinear_rgba_u8ILi16ELi16EEvPK6uchar4iiiPS0_iiiPKfii,@"STO_CUDA_ENTRY STV_DEFAULT"
_Z21warp_bilinear_rgba_u8ILi16ELi16EEvPK6uchar4iiiPS0_iiiPKfii:
.text._Z21warp_bilinear_rgba_u8ILi16ELi16EEvPK6uchar4iiiPS0_iiiPKfii:
        /* <DEDUP_REMOVED lines=150> */
.L_x_3:
        /* <DEDUP_REMOVED lines=10> */
.L_x_7:


//--------------------- .nv.shared.reserved.0     --------------------------
	.section	.nv.shared.reserved.0,"aw",@nobits
	.weak		__nv_reservedSMEM_offset_0_alias
	.size		__nv_reservedSMEM_offset_0_alias, 0, 64
	.other		__nv_reservedSMEM_offset_0_alias,@"STO_CUDA_RESERVED_SHARED STV_DEFAULT"
__nv_reservedSMEM_offset_0_alias:
	.zero		0
	.zero		64


//--------------------- .nv.constant0._Z20warp_bilinear_rgb_u8ILi32ELi8EEvPK6uchar3iiiPS0_iiiPKfii --------------------------
	.section	.nv.constant0._Z20warp_bilinear_rgb_u8ILi32ELi8EEvPK6uchar3iiiPS0_iiiPKfii,"a",@progbits
	.sectionflags	@""
	.align	4
.nv.constant0._Z20warp_bilinear_rgb_u8ILi32ELi8EEvPK6uchar3iiiPS0_iiiPKfii:
	.zero		960


//--------------------- .nv.constant0._Z20warp_bilinear_rgb_u8ILi16ELi16EEvPK6uchar3iiiPS0_iiiPKfii --------------------------
	.section	.nv.constant0._Z20warp_bilinear_rgb_u8ILi16ELi16EEvPK6uchar3iiiPS0_iiiPKfii,"a",@progbits
	.sectionflags	@""
	.align	4
.nv.constant0._Z20warp_bilinear_rgb_u8ILi16ELi16EEvPK6uchar3iiiPS0_iiiPKfii:
	.zero		960


//--------------------- .nv.constant0._Z21warp_bilinear_rgba_u8ILi32ELi8EEvPK6uchar4iiiPS0_iiiPKfii --------------------------
	.section	.nv.constant0._Z21warp_bilinear_rgba_u8ILi32ELi8EEvPK6uchar4iiiPS0_iiiPKfii,"a",@progbits
	.sectionflags	@""
	.align	4
.nv.constant0._Z21warp_bilinear_rgba_u8ILi32ELi8EEvPK6uchar4iiiPS0_iiiPKfii:
	.zero		960


//--------------------- .nv.constant0._Z21warp_bilinear_rgba_u8ILi16ELi16EEvPK6uchar4iiiPS0_iiiPKfii --------------------------
	.section	.nv.constant0._Z21warp_bilinear_rgba_u8ILi16ELi16EEvPK6uchar4iiiPS0_iiiPKfii,"a",@progbits
	.sectionflags	@""
	.align	4
.nv.constant0._Z21warp_bilinear_rgba_u8ILi16ELi16EEvPK6uchar4iiiPS0_iiiPKfii:
	.zero		960


//--------------------- SYMBOLS --------------------------

	.type		.nv.reservedSmem.offset0,@object
	.size		.nv.reservedSmem.offset0,0x4
